//
// Generated by NVIDIA NVVM Compiler
//
// Compiler Build ID: CL-36424714
// Cuda compilation tools, release 13.0, V13.0.88
// Based on NVVM 20.0.0
//

.version 9.0
.target sm_100
.address_size 64

	// .globl	_Z18init_random_statesP17curandStateXORWOWm
.global .align 4 .b8 precalc_xorwow_matrix[102400];
.global .align 4 .b8 precalc_xorwow_offset_matrix[102400];
.global .align 4 .b8 mrg32k3aM1[2304];
.global .align 4 .b8 mrg32k3aM2[2304];
.global .align 4 .b8 mrg32k3aM1SubSeq[2016];
.global .align 4 .b8 mrg32k3aM2SubSeq[2016];
.global .align 4 .b8 mrg32k3aM1Seq[2304];
.global .align 4 .b8 mrg32k3aM2Seq[2304];
.const .align 8 .b8 __cr_lgamma_table[72];

.visible .entry _Z18init_random_statesP17curandStateXORWOWm(
	.param .u64 .ptr .align 1 _Z18init_random_statesP17curandStateXORWOWm_param_0,
	.param .u64 _Z18init_random_statesP17curandStateXORWOWm_param_1
)
{
	.reg .pred 	%p<25>;
	.reg .b32 	%r<413>;
	.reg .b64 	%rd<19>;

	ld.param.u64 	%rd8, [_Z18init_random_statesP17curandStateXORWOWm_param_0];
	ld.param.u64 	%rd9, [_Z18init_random_statesP17curandStateXORWOWm_param_1];
	mov.u32 	%r183, %tid.x;
	mov.u32 	%r184, %ctaid.x;
	mov.u32 	%r185, %ntid.x;
	mad.lo.s32 	%r1, %r184, %r185, %r183;
	setp.gt.s32 	%p1, %r1, 262143;
	@%p1 bra 	$L__BB0_44;
	cvta.to.global.u64 	%rd10, %rd8;
	cvt.s64.s32 	%rd18, %r1;
	mul.wide.s32 	%rd11, %r1, 48;
	add.s64 	%rd2, %rd10, %rd11;
	cvt.u32.u64 	%r186, %rd9;
	xor.b32  	%r187, %r186, -1429050551;
	mul.lo.s32 	%r188, %r187, 1099087573;
	{ .reg .b32 tmp; mov.b64 {tmp, %r189}, %rd9; }
	xor.b32  	%r190, %r189, -136515619;
	mul.lo.s32 	%r191, %r190, -1703105765;
	add.s32 	%r192, %r188, %r191;
	add.s32 	%r193, %r192, 6615241;
	add.s32 	%r194, %r188, 123456789;
	st.global.v2.u32 	[%rd2], {%r193, %r194};
	xor.b32  	%r195, %r188, 362436069;
	add.s32 	%r196, %r191, 521288629;
	st.global.v2.u32 	[%rd2+8], {%r195, %r196};
	xor.b32  	%r197, %r191, 88675123;
	add.s32 	%r198, %r188, 5783321;
	st.global.v2.u32 	[%rd2+16], {%r197, %r198};
	setp.eq.s32 	%p2, %r1, 0;
	@%p2 bra 	$L__BB0_43;
	mov.b32 	%r319, 0;
$L__BB0_3:
	and.b64  	%rd4, %rd18, 3;
	setp.eq.s64 	%p3, %rd4, 0;
	@%p3 bra 	$L__BB0_42;
	mul.wide.u32 	%rd12, %r319, 3200;
	mov.u64 	%rd13, precalc_xorwow_matrix;
	add.s64 	%rd5, %rd13, %rd12;
	cvt.u32.u64 	%r3, %rd4;
	mov.b32 	%r320, 0;
$L__BB0_5:
	mov.b32 	%r333, 0;
	mov.u32 	%r334, %r333;
	mov.u32 	%r335, %r333;
	mov.u32 	%r336, %r333;
	mov.u32 	%r337, %r333;
	mov.u32 	%r326, %r333;
$L__BB0_6:
	mul.wide.u32 	%rd14, %r326, 4;
	add.s64 	%rd15, %rd2, %rd14;
	ld.global.u32 	%r11, [%rd15+4];
	shl.b32 	%r12, %r326, 5;
	mov.b32 	%r332, 0;
$L__BB0_7:
	.pragma "nounroll";
	shr.u32 	%r203, %r11, %r332;
	and.b32  	%r204, %r203, 1;
	setp.eq.b32 	%p4, %r204, 1;
	not.pred 	%p5, %p4;
	add.s32 	%r205, %r12, %r332;
	mul.lo.s32 	%r206, %r205, 5;
	mul.wide.u32 	%rd16, %r206, 4;
	add.s64 	%rd6, %rd5, %rd16;
	@%p5 bra 	$L__BB0_9;
	ld.global.u32 	%r207, [%rd6];
	xor.b32  	%r337, %r337, %r207;
	ld.global.u32 	%r208, [%rd6+4];
	xor.b32  	%r336, %r336, %r208;
	ld.global.u32 	%r209, [%rd6+8];
	xor.b32  	%r335, %r335, %r209;
	ld.global.u32 	%r210, [%rd6+12];
	xor.b32  	%r334, %r334, %r210;
	ld.global.u32 	%r211, [%rd6+16];
	xor.b32  	%r333, %r333, %r211;
$L__BB0_9:
	and.b32  	%r213, %r203, 2;
	setp.eq.s32 	%p6, %r213, 0;
	@%p6 bra 	$L__BB0_11;
	ld.global.u32 	%r214, [%rd6+20];
	xor.b32  	%r337, %r337, %r214;
	ld.global.u32 	%r215, [%rd6+24];
	xor.b32  	%r336, %r336, %r215;
	ld.global.u32 	%r216, [%rd6+28];
	xor.b32  	%r335, %r335, %r216;
	ld.global.u32 	%r217, [%rd6+32];
	xor.b32  	%r334, %r334, %r217;
	ld.global.u32 	%r218, [%rd6+36];
	xor.b32  	%r333, %r333, %r218;
$L__BB0_11:
	and.b32  	%r220, %r203, 4;
	setp.eq.s32 	%p7, %r220, 0;
	@%p7 bra 	$L__BB0_13;
	ld.global.u32 	%r221, [%rd6+40];
	xor.b32  	%r337, %r337, %r221;
	ld.global.u32 	%r222, [%rd6+44];
	xor.b32  	%r336, %r336, %r222;
	ld.global.u32 	%r223, [%rd6+48];
	xor.b32  	%r335, %r335, %r223;
	ld.global.u32 	%r224, [%rd6+52];
	xor.b32  	%r334, %r334, %r224;
	ld.global.u32 	%r225, [%rd6+56];
	xor.b32  	%r333, %r333, %r225;
$L__BB0_13:
	and.b32  	%r227, %r203, 8;
	setp.eq.s32 	%p8, %r227, 0;
	@%p8 bra 	$L__BB0_15;
	ld.global.u32 	%r228, [%rd6+60];
	xor.b32  	%r337, %r337, %r228;
	ld.global.u32 	%r229, [%rd6+64];
	xor.b32  	%r336, %r336, %r229;
	ld.global.u32 	%r230, [%rd6+68];
	xor.b32  	%r335, %r335, %r230;
	ld.global.u32 	%r231, [%rd6+72];
	xor.b32  	%r334, %r334, %r231;
	ld.global.u32 	%r232, [%rd6+76];
	xor.b32  	%r333, %r333, %r232;
$L__BB0_15:
	and.b32  	%r234, %r203, 16;
	setp.eq.s32 	%p9, %r234, 0;
	@%p9 bra 	$L__BB0_17;
	ld.global.u32 	%r235, [%rd6+80];
	xor.b32  	%r337, %r337, %r235;
	ld.global.u32 	%r236, [%rd6+84];
	xor.b32  	%r336, %r336, %r236;
	ld.global.u32 	%r237, [%rd6+88];
	xor.b32  	%r335, %r335, %r237;
	ld.global.u32 	%r238, [%rd6+92];
	xor.b32  	%r334, %r334, %r238;
	ld.global.u32 	%r239, [%rd6+96];
	xor.b32  	%r333, %r333, %r239;
$L__BB0_17:
	and.b32  	%r241, %r203, 32;
	setp.eq.s32 	%p10, %r241, 0;
	@%p10 bra 	$L__BB0_19;
	ld.global.u32 	%r242, [%rd6+100];
	xor.b32  	%r337, %r337, %r242;
	ld.global.u32 	%r243, [%rd6+104];
	xor.b32  	%r336, %r336, %r243;
	ld.global.u32 	%r244, [%rd6+108];
	xor.b32  	%r335, %r335, %r244;
	ld.global.u32 	%r245, [%rd6+112];
	xor.b32  	%r334, %r334, %r245;
	ld.global.u32 	%r246, [%rd6+116];
	xor.b32  	%r333, %r333, %r246;
$L__BB0_19:
	and.b32  	%r248, %r203, 64;
	setp.eq.s32 	%p11, %r248, 0;
	@%p11 bra 	$L__BB0_21;
	ld.global.u32 	%r249, [%rd6+120];
	xor.b32  	%r337, %r337, %r249;
	ld.global.u32 	%r250, [%rd6+124];
	xor.b32  	%r336, %r336, %r250;
	ld.global.u32 	%r251, [%rd6+128];
	xor.b32  	%r335, %r335, %r251;
	ld.global.u32 	%r252, [%rd6+132];
	xor.b32  	%r334, %r334, %r252;
	ld.global.u32 	%r253, [%rd6+136];
	xor.b32  	%r333, %r333, %r253;
$L__BB0_21:
	and.b32  	%r255, %r203, 128;
	setp.eq.s32 	%p12, %r255, 0;
	@%p12 bra 	$L__BB0_23;
	ld.global.u32 	%r256, [%rd6+140];
	xor.b32  	%r337, %r337, %r256;
	ld.global.u32 	%r257, [%rd6+144];
	xor.b32  	%r336, %r336, %r257;
	ld.global.u32 	%r258, [%rd6+148];
	xor.b32  	%r335, %r335, %r258;
	ld.global.u32 	%r259, [%rd6+152];
	xor.b32  	%r334, %r334, %r259;
	ld.global.u32 	%r260, [%rd6+156];
	xor.b32  	%r333, %r333, %r260;
$L__BB0_23:
	and.b32  	%r262, %r203, 256;
	setp.eq.s32 	%p13, %r262, 0;
	@%p13 bra 	$L__BB0_25;
	ld.global.u32 	%r263, [%rd6+160];
	xor.b32  	%r337, %r337, %r263;
	ld.global.u32 	%r264, [%rd6+164];
	xor.b32  	%r336, %r336, %r264;
	ld.global.u32 	%r265, [%rd6+168];
	xor.b32  	%r335, %r335, %r265;
	ld.global.u32 	%r266, [%rd6+172];
	xor.b32  	%r334, %r334, %r266;
	ld.global.u32 	%r267, [%rd6+176];
	xor.b32  	%r333, %r333, %r267;
$L__BB0_25:
	and.b32  	%r269, %r203, 512;
	setp.eq.s32 	%p14, %r269, 0;
	@%p14 bra 	$L__BB0_27;
	ld.global.u32 	%r270, [%rd6+180];
	xor.b32  	%r337, %r337, %r270;
	ld.global.u32 	%r271, [%rd6+184];
	xor.b32  	%r336, %r336, %r271;
	ld.global.u32 	%r272, [%rd6+188];
	xor.b32  	%r335, %r335, %r272;
	ld.global.u32 	%r273, [%rd6+192];
	xor.b32  	%r334, %r334, %r273;
	ld.global.u32 	%r274, [%rd6+196];
	xor.b32  	%r333, %r333, %r274;
$L__BB0_27:
	and.b32  	%r276, %r203, 1024;
	setp.eq.s32 	%p15, %r276, 0;
	@%p15 bra 	$L__BB0_29;
	ld.global.u32 	%r277, [%rd6+200];
	xor.b32  	%r337, %r337, %r277;
	ld.global.u32 	%r278, [%rd6+204];
	xor.b32  	%r336, %r336, %r278;
	ld.global.u32 	%r279, [%rd6+208];
	xor.b32  	%r335, %r335, %r279;
	ld.global.u32 	%r280, [%rd6+212];
	xor.b32  	%r334, %r334, %r280;
	ld.global.u32 	%r281, [%rd6+216];
	xor.b32  	%r333, %r333, %r281;
$L__BB0_29:
	and.b32  	%r283, %r203, 2048;
	setp.eq.s32 	%p16, %r283, 0;
	@%p16 bra 	$L__BB0_31;
	ld.global.u32 	%r284, [%rd6+220];
	xor.b32  	%r337, %r337, %r284;
	ld.global.u32 	%r285, [%rd6+224];
	xor.b32  	%r336, %r336, %r285;
	ld.global.u32 	%r286, [%rd6+228];
	xor.b32  	%r335, %r335, %r286;
	ld.global.u32 	%r287, [%rd6+232];
	xor.b32  	%r334, %r334, %r287;
	ld.global.u32 	%r288, [%rd6+236];
	xor.b32  	%r333, %r333, %r288;
$L__BB0_31:
	and.b32  	%r290, %r203, 4096;
	setp.eq.s32 	%p17, %r290, 0;
	@%p17 bra 	$L__BB0_33;
	ld.global.u32 	%r291, [%rd6+240];
	xor.b32  	%r337, %r337, %r291;
	ld.global.u32 	%r292, [%rd6+244];
	xor.b32  	%r336, %r336, %r292;
	ld.global.u32 	%r293, [%rd6+248];
	xor.b32  	%r335, %r335, %r293;
	ld.global.u32 	%r294, [%rd6+252];
	xor.b32  	%r334, %r334, %r294;
	ld.global.u32 	%r295, [%rd6+256];
	xor.b32  	%r333, %r333, %r295;
$L__BB0_33:
	and.b32  	%r297, %r203, 8192;
	setp.eq.s32 	%p18, %r297, 0;
	@%p18 bra 	$L__BB0_35;
	ld.global.u32 	%r298, [%rd6+260];
	xor.b32  	%r337, %r337, %r298;
	ld.global.u32 	%r299, [%rd6+264];
	xor.b32  	%r336, %r336, %r299;
	ld.global.u32 	%r300, [%rd6+268];
	xor.b32  	%r335, %r335, %r300;
	ld.global.u32 	%r301, [%rd6+272];
	xor.b32  	%r334, %r334, %r301;
	ld.global.u32 	%r302, [%rd6+276];
	xor.b32  	%r333, %r333, %r302;
$L__BB0_35:
	and.b32  	%r304, %r203, 16384;
	setp.eq.s32 	%p19, %r304, 0;
	@%p19 bra 	$L__BB0_37;
	ld.global.u32 	%r305, [%rd6+280];
	xor.b32  	%r337, %r337, %r305;
	ld.global.u32 	%r306, [%rd6+284];
	xor.b32  	%r336, %r336, %r306;
	ld.global.u32 	%r307, [%rd6+288];
	xor.b32  	%r335, %r335, %r307;
	ld.global.u32 	%r308, [%rd6+292];
	xor.b32  	%r334, %r334, %r308;
	ld.global.u32 	%r309, [%rd6+296];
	xor.b32  	%r333, %r333, %r309;
$L__BB0_37:
	and.b32  	%r311, %r203, 32768;
	setp.eq.s32 	%p20, %r311, 0;
	@%p20 bra 	$L__BB0_39;
	ld.global.u32 	%r312, [%rd6+300];
	xor.b32  	%r337, %r337, %r312;
	ld.global.u32 	%r313, [%rd6+304];
	xor.b32  	%r336, %r336, %r313;
	ld.global.u32 	%r314, [%rd6+308];
	xor.b32  	%r335, %r335, %r314;
	ld.global.u32 	%r315, [%rd6+312];
	xor.b32  	%r334, %r334, %r315;
	ld.global.u32 	%r316, [%rd6+316];
	xor.b32  	%r333, %r333, %r316;
$L__BB0_39:
	add.s32 	%r332, %r332, 16;
	setp.ne.s32 	%p21, %r332, 32;
	@%p21 bra 	$L__BB0_7;
	mad.lo.s32 	%r317, %r326, -31, %r12;
	add.s32 	%r326, %r317, 1;
	setp.ne.s32 	%p22, %r326, 5;
	@%p22 bra 	$L__BB0_6;
	st.global.u32 	[%rd2+4], %r337;
	st.global.u32 	[%rd2+8], %r336;
	st.global.u32 	[%rd2+12], %r335;
	st.global.u32 	[%rd2+16], %r334;
	st.global.u32 	[%rd2+20], %r333;
	add.s32 	%r320, %r320, 1;
	setp.lt.u32 	%p23, %r320, %r3;
	@%p23 bra 	$L__BB0_5;
$L__BB0_42:
	shr.u64 	%rd7, %rd18, 2;
	add.s32 	%r319, %r319, 1;
	setp.gt.u64 	%p24, %rd18, 3;
	mov.u64 	%rd18, %rd7;
	@%p24 bra 	$L__BB0_3;
$L__BB0_43:
	mov.b32 	%r318, 0;
	st.global.v2.u32 	[%rd2+24], {%r318, %r318};
	st.global.u32 	[%rd2+32], %r318;
	mov.b64 	%rd17, 0;
	st.global.u64 	[%rd2+40], %rd17;
$L__BB0_44:
	ret;

}
	// .globl	_Z13generate_gridPiP17curandStateXORWOWf
.visible .entry _Z13generate_gridPiP17curandStateXORWOWf(
	.param .u64 .ptr .align 1 _Z13generate_gridPiP17curandStateXORWOWf_param_0,
	.param .u64 .ptr .align 1 _Z13generate_gridPiP17curandStateXORWOWf_param_1,
	.param .f32 _Z13generate_gridPiP17curandStateXORWOWf_param_2
)
{
	.reg .pred 	%p<3>;
	.reg .b32 	%r<23>;
	.reg .b32 	%f<5>;
	.reg .b64 	%rd<9>;
	.reg .b64 	%fd<2>;

	ld.param.u64 	%rd1, [_Z13generate_gridPiP17curandStateXORWOWf_param_0];
	ld.param.u64 	%rd2, [_Z13generate_gridPiP17curandStateXORWOWf_param_1];
	ld.param.f32 	%f1, [_Z13generate_gridPiP17curandStateXORWOWf_param_2];
	mov.u32 	%r2, %tid.x;
	mov.u32 	%r3, %ctaid.x;
	mov.u32 	%r4, %ntid.x;
	mad.lo.s32 	%r1, %r3, %r4, %r2;
	setp.gt.s32 	%p1, %r1, 262143;
	@%p1 bra 	$L__BB1_2;
	cvta.to.global.u64 	%rd3, %rd2;
	cvta.to.global.u64 	%rd4, %rd1;
	mul.wide.s32 	%rd5, %r1, 48;
	add.s64 	%rd6, %rd3, %rd5;
	ld.global.v2.u32 	{%r5, %r6}, [%rd6];
	ld.global.v2.u32 	{%r7, %r8}, [%rd6+8];
	ld.global.v2.u32 	{%r9, %r10}, [%rd6+16];
	ld.global.v2.u32 	{%r11, %r12}, [%rd6+24];
	ld.global.f32 	%f2, [%rd6+32];
	ld.global.f64 	%fd1, [%rd6+40];
	shr.u32 	%r13, %r6, 2;
	xor.b32  	%r14, %r13, %r6;
	shl.b32 	%r15, %r10, 4;
	shl.b32 	%r16, %r14, 1;
	xor.b32  	%r17, %r15, %r16;
	xor.b32  	%r18, %r17, %r10;
	xor.b32  	%r19, %r18, %r14;
	add.s32 	%r20, %r5, 362437;
	add.s32 	%r21, %r19, %r20;
	cvt.rn.f32.u32 	%f3, %r21;
	fma.rn.f32 	%f4, %f3, 0f2F800000, 0f2F000000;
	setp.lt.f32 	%p2, %f4, %f1;
	selp.u32 	%r22, 1, 0, %p2;
	mul.wide.s32 	%rd7, %r1, 4;
	add.s64 	%rd8, %rd4, %rd7;
	st.global.u32 	[%rd8], %r22;
	st.global.v2.u32 	[%rd6], {%r20, %r7};
	st.global.v2.u32 	[%rd6+8], {%r8, %r9};
	st.global.v2.u32 	[%rd6+16], {%r10, %r19};
	st.global.v2.u32 	[%rd6+24], {%r11, %r12};
	st.global.f32 	[%rd6+32], %f2;
	st.global.f64 	[%rd6+40], %fd1;
$L__BB1_2:
	ret;

}
	// .globl	_Z17initialize_resultPi
.visible .entry _Z17initialize_resultPi(
	.param .u64 .ptr .align 1 _Z17initialize_resultPi_param_0
)
{
	.reg .pred 	%p<2>;
	.reg .b32 	%r<6>;
	.reg .b64 	%rd<5>;

	ld.param.u64 	%rd1, [_Z17initialize_resultPi_param_0];
	mov.u32 	%r2, %tid.x;
	mov.u32 	%r3, %ctaid.x;
	mov.u32 	%r4, %ntid.x;
	mad.lo.s32 	%r1, %r3, %r4, %r2;
	setp.gt.s32 	%p1, %r1, 262143;
	@%p1 bra 	$L__BB2_2;
	cvta.to.global.u64 	%rd2, %rd1;
	mul.wide.s32 	%rd3, %r1, 4;
	add.s64 	%rd4, %rd2, %rd3;
	mov.b32 	%r5, 0;
	st.global.u32 	[%rd4], %r5;
$L__BB2_2:
	ret;

}
	// .globl	_Z11copy_resultPiS_
.visible .entry _Z11copy_resultPiS_(
	.param .u64 .ptr .align 1 _Z11copy_resultPiS__param_0,
	.param .u64 .ptr .align 1 _Z11copy_resultPiS__param_1
)
{
	.reg .pred 	%p<2>;
	.reg .b32 	%r<6>;
	.reg .b64 	%rd<8>;

	ld.param.u64 	%rd1, [_Z11copy_resultPiS__param_0];
	ld.param.u64 	%rd2, [_Z11copy_resultPiS__param_1];
	mov.u32 	%r2, %tid.x;
	mov.u32 	%r3, %ctaid.x;
	mov.u32 	%r4, %ntid.x;
	mad.lo.s32 	%r1, %r3, %r4, %r2;
	setp.gt.s32 	%p1, %r1, 262143;
	@%p1 bra 	$L__BB3_2;
	cvta.to.global.u64 	%rd3, %rd2;
	cvta.to.global.u64 	%rd4, %rd1;
	mul.wide.s32 	%rd5, %r1, 4;
	add.s64 	%rd6, %rd3, %rd5;
	ld.global.u32 	%r5, [%rd6];
	add.s64 	%rd7, %rd4, %rd5;
	st.global.u32 	[%rd7], %r5;
$L__BB3_2:
	ret;

}
	// .globl	_Z17check_percolationPiPb
.visible .entry _Z17check_percolationPiPb(
	.param .u64 .ptr .align 1 _Z17check_percolationPiPb_param_0,
	.param .u64 .ptr .align 1 _Z17check_percolationPiPb_param_1
)
{
	.reg .pred 	%p<18>;
	.reg .b16 	%rs<17>;
	.reg .b32 	%r<21>;
	.reg .b64 	%rd<9>;

	ld.param.u64 	%rd5, [_Z17check_percolationPiPb_param_0];
	ld.param.u64 	%rd6, [_Z17check_percolationPiPb_param_1];
	cvta.to.global.u64 	%rd1, %rd6;
	cvta.to.global.u64 	%rd7, %rd5;
	add.s64 	%rd8, %rd7, 1046588;
	mov.b32 	%r20, 0;
$L__BB4_1:
	ld.global.u32 	%r4, [%rd8+-60];
	setp.ne.s32 	%p1, %r4, 1;
	@%p1 bra 	$L__BB4_3;
	mov.b16 	%rs1, 1;
	st.global.u8 	[%rd1], %rs1;
$L__BB4_3:
	ld.global.u32 	%r5, [%rd8+-56];
	setp.ne.s32 	%p2, %r5, 1;
	@%p2 bra 	$L__BB4_5;
	mov.b16 	%rs2, 1;
	st.global.u8 	[%rd1], %rs2;
$L__BB4_5:
	ld.global.u32 	%r6, [%rd8+-52];
	setp.ne.s32 	%p3, %r6, 1;
	@%p3 bra 	$L__BB4_7;
	mov.b16 	%rs3, 1;
	st.global.u8 	[%rd1], %rs3;
$L__BB4_7:
	ld.global.u32 	%r7, [%rd8+-48];
	setp.ne.s32 	%p4, %r7, 1;
	@%p4 bra 	$L__BB4_9;
	mov.b16 	%rs4, 1;
	st.global.u8 	[%rd1], %rs4;
$L__BB4_9:
	ld.global.u32 	%r8, [%rd8+-44];
	setp.ne.s32 	%p5, %r8, 1;
	@%p5 bra 	$L__BB4_11;
	mov.b16 	%rs5, 1;
	st.global.u8 	[%rd1], %rs5;
$L__BB4_11:
	ld.global.u32 	%r9, [%rd8+-40];
	setp.ne.s32 	%p6, %r9, 1;
	@%p6 bra 	$L__BB4_13;
	mov.b16 	%rs6, 1;
	st.global.u8 	[%rd1], %rs6;
$L__BB4_13:
	ld.global.u32 	%r10, [%rd8+-36];
	setp.ne.s32 	%p7, %r10, 1;
	@%p7 bra 	$L__BB4_15;
	mov.b16 	%rs7, 1;
	st.global.u8 	[%rd1], %rs7;
$L__BB4_15:
	ld.global.u32 	%r11, [%rd8+-32];
	setp.ne.s32 	%p8, %r11, 1;
	@%p8 bra 	$L__BB4_17;
	mov.b16 	%rs8, 1;
	st.global.u8 	[%rd1], %rs8;
$L__BB4_17:
	ld.global.u32 	%r12, [%rd8+-28];
	setp.ne.s32 	%p9, %r12, 1;
	@%p9 bra 	$L__BB4_19;
	mov.b16 	%rs9, 1;
	st.global.u8 	[%rd1], %rs9;
$L__BB4_19:
	ld.global.u32 	%r13, [%rd8+-24];
	setp.ne.s32 	%p10, %r13, 1;
	@%p10 bra 	$L__BB4_21;
	mov.b16 	%rs10, 1;
	st.global.u8 	[%rd1], %rs10;
$L__BB4_21:
	ld.global.u32 	%r14, [%rd8+-20];
	setp.ne.s32 	%p11, %r14, 1;
	@%p11 bra 	$L__BB4_23;
	mov.b16 	%rs11, 1;
	st.global.u8 	[%rd1], %rs11;
$L__BB4_23:
	ld.global.u32 	%r15, [%rd8+-16];
	setp.ne.s32 	%p12, %r15, 1;
	@%p12 bra 	$L__BB4_25;
	mov.b16 	%rs12, 1;
	st.global.u8 	[%rd1], %rs12;
$L__BB4_25:
	ld.global.u32 	%r16, [%rd8+-12];
	setp.ne.s32 	%p13, %r16, 1;
	@%p13 bra 	$L__BB4_27;
	mov.b16 	%rs13, 1;
	st.global.u8 	[%rd1], %rs13;
$L__BB4_27:
	ld.global.u32 	%r17, [%rd8+-8];
	setp.ne.s32 	%p14, %r17, 1;
	@%p14 bra 	$L__BB4_29;
	mov.b16 	%rs14, 1;
	st.global.u8 	[%rd1], %rs14;
$L__BB4_29:
	ld.global.u32 	%r18, [%rd8+-4];
	setp.ne.s32 	%p15, %r18, 1;
	@%p15 bra 	$L__BB4_31;
	mov.b16 	%rs15, 1;
	st.global.u8 	[%rd1], %rs15;
$L__BB4_31:
	ld.global.u32 	%r19, [%rd8];
	setp.ne.s32 	%p16, %r19, 1;
	@%p16 bra 	$L__BB4_33;
	mov.b16 	%rs16, 1;
	st.global.u8 	[%rd1], %rs16;
$L__BB4_33:
	add.s32 	%r20, %r20, 16;
	add.s64 	%rd8, %rd8, 64;
	setp.ne.s32 	%p17, %r20, 512;
	@%p17 bra 	$L__BB4_1;
	ret;

}


// ===== COMPILED SASS (sm_100) =====

	.target	sm_100

	.elftype	@"ET_EXEC"


//--------------------- .note.nv.tkinfo           --------------------------
	.section	.note.nv.tkinfo,"",@"SHT_NOTE"
	.sectionflags	@"SHF_NOTE_NV_TKINFO"
	.tkinfo
        /*0018*/ 	.word	0x00000002
        /*0030*/ 	.string	""
        /*0030*/ 	.string	"ptxas"
        /*0030*/ 	.string	"Cuda compilation tools, release 13.0, V13.0.88"
        /*0030*/ 	.string	"Build cuda_13.0.r13.0/compiler.36424714_0"
        /*0030*/ 	.string	"-arch sm_100 -m 64 "



//--------------------- .note.nv.cuinfo           --------------------------
	.section	.note.nv.cuinfo,"",@"SHT_NOTE"
	.sectionflags	@"SHF_NOTE_NV_CUINFO"
        /*0018*/ 	.short	0x0002
        /*001a*/ 	.short	0x0064
        /*001c*/ 	.short	0x0082
	.zero		2


//--------------------- .nv.info                  --------------------------
	.section	.nv.info,"",@"SHT_CUDA_INFO"
	.align	4


	//----- nvinfo : EIATTR_REGCOUNT
	.align		4
        /*0000*/ 	.byte	0x04, 0x2f
        /*0002*/ 	.short	(.L_10 - .L_9)
	.align		4
.L_9:
        /*0004*/ 	.word	index@(_Z18init_random_statesP17curandStateXORWOWm)
        /*0008*/ 	.word	0x0000001f


	//----- nvinfo : EIATTR_FRAME_SIZE
	.align		4
.L_10:
        /*000c*/ 	.byte	0x04, 0x11
        /*000e*/ 	.short	(.L_12 - .L_11)
	.align		4
.L_11:
        /*0010*/ 	.word	index@(_Z18init_random_statesP17curandStateXORWOWm)
        /*0014*/ 	.word	0x00000000


	//----- nvinfo : EIATTR_REGCOUNT
	.align		4
.L_12:
        /*0018*/ 	.byte	0x04, 0x2f
        /*001a*/ 	.short	(.L_14 - .L_13)
	.align		4
.L_13:
        /*001c*/ 	.word	index@(_Z13generate_gridPiP17curandStateXORWOWf)
        /*0020*/ 	.word	0x0000001a


	//----- nvinfo : EIATTR_FRAME_SIZE
	.align		4
.L_14:
        /*0024*/ 	.byte	0x04, 0x11
        /*0026*/ 	.short	(.L_16 - .L_15)
	.align		4
.L_15:
        /*0028*/ 	.word	index@(_Z13generate_gridPiP17curandStateXORWOWf)
        /*002c*/ 	.word	0x00000000


	//----- nvinfo : EIATTR_REGCOUNT
	.align		4
.L_16:
        /*0030*/ 	.byte	0x04, 0x2f
        /*0032*/ 	.short	(.L_18 - .L_17)
	.align		4
.L_17:
        /*0034*/ 	.word	index@(_Z17initialize_resultPi)
        /*0038*/ 	.word	0x00000008


	//----- nvinfo : EIATTR_FRAME_SIZE
	.align		4
.L_18:
        /*003c*/ 	.byte	0x04, 0x11
        /*003e*/ 	.short	(.L_20 - .L_19)
	.align		4
.L_19:
        /*0040*/ 	.word	index@(_Z17initialize_resultPi)
        /*0044*/ 	.word	0x00000000


	//----- nvinfo : EIATTR_REGCOUNT
	.align		4
.L_20:
        /*0048*/ 	.byte	0x04, 0x2f
        /*004a*/ 	.short	(.L_22 - .L_21)
	.align		4
.L_21:
        /*004c*/ 	.word	index@(_Z11copy_resultPiS_)
        /*0050*/ 	.word	0x0000000a


	//----- nvinfo : EIATTR_FRAME_SIZE
	.align		4
.L_22:
        /*0054*/ 	.byte	0x04, 0x11
        /*0056*/ 	.short	(.L_24 - .L_23)
	.align		4
.L_23:
        /*0058*/ 	.word	index@(_Z11copy_resultPiS_)
        /*005c*/ 	.word	0x00000000


	//----- nvinfo : EIATTR_REGCOUNT
	.align		4
.L_24:
        /*0060*/ 	.byte	0x04, 0x2f
        /*0062*/ 	.short	(.L_26 - .L_25)
	.align		4
.L_25:
        /*0064*/ 	.word	index@(_Z17check_percolationPiPb)
        /*0068*/ 	.word	0x0000000c


	//----- nvinfo : EIATTR_FRAME_SIZE
	.align		4
.L_26:
        /*006c*/ 	.byte	0x04, 0x11
        /*006e*/ 	.short	(.L_28 - .L_27)
	.align		4
.L_27:
        /*0070*/ 	.word	index@(_Z17check_percolationPiPb)
        /*0074*/ 	.word	0x00000000


	//----- nvinfo : EIATTR_MIN_STACK_SIZE
	.align		4
.L_28:
        /*0078*/ 	.byte	0x04, 0x12
        /*007a*/ 	.short	(.L_30 - .L_29)
	.align		4
.L_29:
        /*007c*/ 	.word	index@(_Z17check_percolationPiPb)
        /*0080*/ 	.word	0x00000000


	//----- nvinfo : EIATTR_MIN_STACK_SIZE
	.align		4
.L_30:
        /*0084*/ 	.byte	0x04, 0x12
        /*0086*/ 	.short	(.L_32 - .L_31)
	.align		4
.L_31:
        /*0088*/ 	.word	index@(_Z11copy_resultPiS_)
        /*008c*/ 	.word	0x00000000


	//----- nvinfo : EIATTR_MIN_STACK_SIZE
	.align		4
.L_32:
        /*0090*/ 	.byte	0x04, 0x12
        /*0092*/ 	.short	(.L_34 - .L_33)
	.align		4
.L_33:
        /*0094*/ 	.word	index@(_Z17initialize_resultPi)
        /*0098*/ 	.word	0x00000000


	//----- nvinfo : EIATTR_MIN_STACK_SIZE
	.align		4
.L_34:
        /*009c*/ 	.byte	0x04, 0x12
        /*009e*/ 	.short	(.L_36 - .L_35)
	.align		4
.L_35:
        /*00a0*/ 	.word	index@(_Z13generate_gridPiP17curandStateXORWOWf)
        /*00a4*/ 	.word	0x00000000


	//----- nvinfo : EIATTR_MIN_STACK_SIZE
	.align		4
.L_36:
        /*00a8*/ 	.byte	0x04, 0x12
        /*00aa*/ 	.short	(.L_38 - .L_37)
	.align		4
.L_37:
        /*00ac*/ 	.word	index@(_Z18init_random_statesP17curandStateXORWOWm)
        /*00b0*/ 	.word	0x00000000
.L_38:


//--------------------- .nv.compat                --------------------------
	.section	.nv.compat,"",@"SHT_CUDA_COMPAT_INFO"
	.align	4
        /*0000*/ 	.byte	0x02, 0x09, 0x00, 0x00, 0x02, 0x02, 0x01, 0x00, 0x02, 0x05, 0x05, 0x00, 0x03, 0x07, 0x01, 0x01
        /*0010*/ 	.byte	0x02, 0x03, 0x00, 0x00, 0x02, 0x06, 0x01, 0x00, 0x04, 0x0b, 0x08, 0x00, 0x09, 0x00, 0x00, 0x00
        /*0020*/ 	.byte	0x00, 0x00, 0x00, 0x00


//--------------------- .nv.info._Z17check_percolationPiPb --------------------------
	.section	.nv.info._Z17check_percolationPiPb,"",@"SHT_CUDA_INFO"
	.sectionflags	@""
	.align	4


	//----- nvinfo : EIATTR_CUDA_API_VERSION
	.align		4
        /*0000*/ 	.byte	0x04, 0x37
        /*0002*/ 	.short	(.L_40 - .L_39)
.L_39:
        /*0004*/ 	.word	0x00000082


	//----- nvinfo : EIATTR_KPARAM_INFO
	.align		4
.L_40:
        /*0008*/ 	.byte	0x04, 0x17
        /*000a*/ 	.short	(.L_42 - .L_41)
.L_41:
        /*000c*/ 	.word	0x00000000
        /*0010*/ 	.short	0x0001
        /*0012*/ 	.short	0x0008
        /*0014*/ 	.byte	0x00, 0xf5, 0x21, 0x00


	//----- nvinfo : EIATTR_KPARAM_INFO
	.align		4
.L_42:
        /*0018*/ 	.byte	0x04, 0x17
        /*001a*/ 	.short	(.L_44 - .L_43)
.L_43:
        /*001c*/ 	.word	0x00000000
        /*0020*/ 	.short	0x0000
        /*0022*/ 	.short	0x0000
        /*0024*/ 	.byte	0x00, 0xf5, 0x21, 0x00


	//----- nvinfo : EIATTR_SPARSE_MMA_MASK
	.align		4
.L_44:
        /*0028*/ 	.byte	0x03, 0x50
        /*002a*/ 	.short	0x0000


	//----- nvinfo : EIATTR_MAXREG_COUNT
	.align		4
        /*002c*/ 	.byte	0x03, 0x1b
        /*002e*/ 	.short	0x00ff


	//----- nvinfo : EIATTR_MERCURY_ISA_VERSION
	.align		4
        /*0030*/ 	.byte	0x03, 0x5f
        /*0032*/ 	.short	0x0101


	//----- nvinfo : EIATTR_VRC_CTA_INIT_COUNT
	.align		4
        /*0034*/ 	.byte	0x02, 0x4a
	.zero		1
	.zero		1


	//----- nvinfo : EIATTR_EXIT_INSTR_OFFSETS
	.align		4
        /*0038*/ 	.byte	0x04, 0x1c
        /*003a*/ 	.short	(.L_46 - .L_45)


	//   ....[0]....
.L_45:
        /*003c*/ 	.word	0x000006b0


	//----- nvinfo : EIATTR_CBANK_PARAM_SIZE
	.align		4
.L_46:
        /*0040*/ 	.byte	0x03, 0x19
        /*0042*/ 	.short	0x0010


	//----- nvinfo : EIATTR_PARAM_CBANK
	.align		4
        /*0044*/ 	.byte	0x04, 0x0a
        /*0046*/ 	.short	(.L_48 - .L_47)
	.align		4
.L_47:
        /*0048*/ 	.word	index@(.nv.constant0._Z17check_percolationPiPb)
        /*004c*/ 	.short	0x0380
        /*004e*/ 	.short	0x0010


	//----- nvinfo : EIATTR_SW_WAR
	.align		4
.L_48:
        /*0050*/ 	.byte	0x04, 0x36
        /*0052*/ 	.short	(.L_50 - .L_49)
.L_49:
        /*0054*/ 	.word	0x00000008
.L_50:


//--------------------- .nv.info._Z11copy_resultPiS_ --------------------------
	.section	.nv.info._Z11copy_resultPiS_,"",@"SHT_CUDA_INFO"
	.sectionflags	@""
	.align	4


	//----- nvinfo : EIATTR_CUDA_API_VERSION
	.align		4
        /*0000*/ 	.byte	0x04, 0x37
        /*0002*/ 	.short	(.L_52 - .L_51)
.L_51:
        /*0004*/ 	.word	0x00000082


	//----- nvinfo : EIATTR_KPARAM_INFO
	.align		4
.L_52:
        /*0008*/ 	.byte	0x04, 0x17
        /*000a*/ 	.short	(.L_54 - .L_53)
.L_53:
        /*000c*/ 	.word	0x00000000
        /*0010*/ 	.short	0x0001
        /*0012*/ 	.short	0x0008
        /*0014*/ 	.byte	0x00, 0xf5, 0x21, 0x00


	//----- nvinfo : EIATTR_KPARAM_INFO
	.align		4
.L_54:
        /*0018*/ 	.byte	0x04, 0x17
        /*001a*/ 	.short	(.L_56 - .L_55)
.L_55:
        /*001c*/ 	.word	0x00000000
        /*0020*/ 	.short	0x0000
        /*0022*/ 	.short	0x0000
        /*0024*/ 	.byte	0x00, 0xf5, 0x21, 0x00


	//----- nvinfo : EIATTR_SPARSE_MMA_MASK
	.align		4
.L_56:
        /*0028*/ 	.byte	0x03, 0x50
        /*002a*/ 	.short	0x0000


	//----- nvinfo : EIATTR_MAXREG_COUNT
	.align		4
        /*002c*/ 	.byte	0x03, 0x1b
        /*002e*/ 	.short	0x00ff


	//----- nvinfo : EIATTR_MERCURY_ISA_VERSION
	.align		4
        /*0030*/ 	.byte	0x03, 0x5f
        /*0032*/ 	.short	0x0101


	//----- nvinfo : EIATTR_VRC_CTA_INIT_COUNT
	.align		4
        /*0034*/ 	.byte	0x02, 0x4a
	.zero		1
	.zero		1


	//----- nvinfo : EIATTR_EXIT_INSTR_OFFSETS
	.align		4
        /*0038*/ 	.byte	0x04, 0x1c
        /*003a*/ 	.short	(.L_58 - .L_57)


	//   ....[0]....
.L_57:
        /*003c*/ 	.word	0x00000060


	//   ....[1]....
        /*0040*/ 	.word	0x000000e0


	//----- nvinfo : EIATTR_CBANK_PARAM_SIZE
	.align		4
.L_58:
        /*0044*/ 	.byte	0x03, 0x19
        /*0046*/ 	.short	0x0010


	//----- nvinfo : EIATTR_PARAM_CBANK
	.align		4
        /*0048*/ 	.byte	0x04, 0x0a
        /*004a*/ 	.short	(.L_60 - .L_59)
	.align		4
.L_59:
        /*004c*/ 	.word	index@(.nv.constant0._Z11copy_resultPiS_)
        /*0050*/ 	.short	0x0380
        /*0052*/ 	.short	0x0010


	//----- nvinfo : EIATTR_SW_WAR
	.align		4
.L_60:
        /*0054*/ 	.byte	0x04, 0x36
        /*0056*/ 	.short	(.L_62 - .L_61)
.L_61:
        /*0058*/ 	.word	0x00000008
.L_62:


//--------------------- .nv.info._Z17initialize_resultPi --------------------------
	.section	.nv.info._Z17initialize_resultPi,"",@"SHT_CUDA_INFO"
	.sectionflags	@""
	.align	4


	//----- nvinfo : EIATTR_CUDA_API_VERSION
	.align		4
        /*0000*/ 	.byte	0x04, 0x37
        /*0002*/ 	.short	(.L_64 - .L_63)
.L_63:
        /*0004*/ 	.word	0x00000082


	//----- nvinfo : EIATTR_KPARAM_INFO
	.align		4
.L_64:
        /*0008*/ 	.byte	0x04, 0x17
        /*000a*/ 	.short	(.L_66 - .L_65)
.L_65:
        /*000c*/ 	.word	0x00000000
        /*0010*/ 	.short	0x0000
        /*0012*/ 	.short	0x0000
        /*0014*/ 	.byte	0x00, 0xf5, 0x21, 0x00


	//----- nvinfo : EIATTR_SPARSE_MMA_MASK
	.align		4
.L_66:
        /*0018*/ 	.byte	0x03, 0x50
        /*001a*/ 	.short	0x0000


	//----- nvinfo : EIATTR_MAXREG_COUNT
	.align		4
        /*001c*/ 	.byte	0x03, 0x1b
        /*001e*/ 	.short	0x00ff


	//----- nvinfo : EIATTR_MERCURY_ISA_VERSION
	.align		4
        /*0020*/ 	.byte	0x03, 0x5f
        /*0022*/ 	.short	0x0101


	//----- nvinfo : EIATTR_VRC_CTA_INIT_COUNT
	.align		4
        /*0024*/ 	.byte	0x02, 0x4a
	.zero		1
	.zero		1


	//----- nvinfo : EIATTR_EXIT_INSTR_OFFSETS
	.align		4
        /*0028*/ 	.byte	0x04, 0x1c
        /*002a*/ 	.short	(.L_68 - .L_67)


	//   ....[0]....
.L_67:
        /*002c*/ 	.word	0x00000060


	//   ....[1]....
        /*0030*/ 	.word	0x000000b0


	//----- nvinfo : EIATTR_CBANK_PARAM_SIZE
	.align		4
.L_68:
        /*0034*/ 	.byte	0x03, 0x19
        /*0036*/ 	.short	0x0008


	//----- nvinfo : EIATTR_PARAM_CBANK
	.align		4
        /*0038*/ 	.byte	0x04, 0x0a
        /*003a*/ 	.short	(.L_70 - .L_69)
	.align		4
.L_69:
        /*003c*/ 	.word	index@(.nv.constant0._Z17initialize_resultPi)
        /*0040*/ 	.short	0x0380
        /*0042*/ 	.short	0x0008


	//----- nvinfo : EIATTR_SW_WAR
	.align		4
.L_70:
        /*0044*/ 	.byte	0x04, 0x36
        /*0046*/ 	.short	(.L_72 - .L_71)
.L_71:
        /*0048*/ 	.word	0x00000008
.L_72:


//--------------------- .nv.info._Z13generate_gridPiP17curandStateXORWOWf --------------------------
	.section	.nv.info._Z13generate_gridPiP17curandStateXORWOWf,"",@"SHT_CUDA_INFO"
	.sectionflags	@""
	.align	4


	//----- nvinfo : EIATTR_CUDA_API_VERSION
	.align		4
        /*0000*/ 	.byte	0x04, 0x37
        /*0002*/ 	.short	(.L_74 - .L_73)
.L_73:
        /*0004*/ 	.word	0x00000082


	//----- nvinfo : EIATTR_KPARAM_INFO
	.align		4
.L_74:
        /*0008*/ 	.byte	0x04, 0x17
        /*000a*/ 	.short	(.L_76 - .L_75)
.L_75:
        /*000c*/ 	.word	0x00000000
        /*0010*/ 	.short	0x0002
        /*0012*/ 	.short	0x0010
        /*0014*/ 	.byte	0x00, 0xf0, 0x11, 0x00


	//----- nvinfo : EIATTR_KPARAM_INFO
	.align		4
.L_76:
        /*0018*/ 	.byte	0x04, 0x17
        /*001a*/ 	.short	(.L_78 - .L_77)
.L_77:
        /*001c*/ 	.word	0x00000000
        /*0020*/ 	.short	0x0001
        /*0022*/ 	.short	0x0008
        /*0024*/ 	.byte	0x00, 0xf5, 0x21, 0x00


	//----- nvinfo : EIATTR_KPARAM_INFO
	.align		4
.L_78:
        /*0028*/ 	.byte	0x04, 0x17
        /*002a*/ 	.short	(.L_80 - .L_79)
.L_79:
        /*002c*/ 	.word	0x00000000
        /*0030*/ 	.short	0x0000
        /*0032*/ 	.short	0x0000
        /*0034*/ 	.byte	0x00, 0xf5, 0x21, 0x00


	//----- nvinfo : EIATTR_SPARSE_MMA_MASK
	.align		4
.L_80:
        /*0038*/ 	.byte	0x03, 0x50
        /*003a*/ 	.short	0x0000


	//----- nvinfo : EIATTR_MAXREG_COUNT
	.align		4
        /*003c*/ 	.byte	0x03, 0x1b
        /*003e*/ 	.short	0x00ff


	//----- nvinfo : EIATTR_MERCURY_ISA_VERSION
	.align		4
        /*0040*/ 	.byte	0x03, 0x5f
        /*0042*/ 	.short	0x0101


	//----- nvinfo : EIATTR_VRC_CTA_INIT_COUNT
	.align		4
        /*0044*/ 	.byte	0x02, 0x4a
	.zero		1
	.zero		1


	//----- nvinfo : EIATTR_EXIT_INSTR_OFFSETS
	.align		4
        /*0048*/ 	.byte	0x04, 0x1c
        /*004a*/ 	.short	(.L_82 - .L_81)


	//   ....[0]....
.L_81:
        /*004c*/ 	.word	0x00000060


	//   ....[1]....
        /*0050*/ 	.word	0x000002b0


	//----- nvinfo : EIATTR_CBANK_PARAM_SIZE
	.align		4
.L_82:
        /*0054*/ 	.byte	0x03, 0x19
        /*0056*/ 	.short	0x0014


	//----- nvinfo : EIATTR_PARAM_CBANK
	.align		4
        /*0058*/ 	.byte	0x04, 0x0a
        /*005a*/ 	.short	(.L_84 - .L_83)
	.align		4
.L_83:
        /*005c*/ 	.word	index@(.nv.constant0._Z13generate_gridPiP17curandStateXORWOWf)
        /*0060*/ 	.short	0x0380
        /*0062*/ 	.short	0x0014


	//----- nvinfo : EIATTR_SW_WAR
	.align		4
.L_84:
        /*0064*/ 	.byte	0x04, 0x36
        /*0066*/ 	.short	(.L_86 - .L_85)
.L_85:
        /*0068*/ 	.word	0x00000008
.L_86:


//--------------------- .nv.info._Z18init_random_statesP17curandStateXORWOWm --------------------------
	.section	.nv.info._Z18init_random_statesP17curandStateXORWOWm,"",@"SHT_CUDA_INFO"
	.sectionflags	@""
	.align	4


	//----- nvinfo : EIATTR_CUDA_API_VERSION
	.align		4
        /*0000*/ 	.byte	0x04, 0x37
        /*0002*/ 	.short	(.L_88 - .L_87)
.L_87:
        /*0004*/ 	.word	0x00000082


	//----- nvinfo : EIATTR_KPARAM_INFO
	.align		4
.L_88:
        /*0008*/ 	.byte	0x04, 0x17
        /*000a*/ 	.short	(.L_90 - .L_89)
.L_89:
        /*000c*/ 	.word	0x00000000
        /*0010*/ 	.short	0x0001
        /*0012*/ 	.short	0x0008
        /*0014*/ 	.byte	0x00, 0xf0, 0x21, 0x00


	//----- nvinfo : EIATTR_KPARAM_INFO
	.align		4
.L_90:
        /*0018*/ 	.byte	0x04, 0x17
        /*001a*/ 	.short	(.L_92 - .L_91)
.L_91:
        /*001c*/ 	.word	0x00000000
        /*0020*/ 	.short	0x0000
        /*0022*/ 	.short	0x0000
        /*0024*/ 	.byte	0x00, 0xf5, 0x21, 0x00


	//----- nvinfo : EIATTR_SPARSE_MMA_MASK
	.align		4
.L_92:
        /*0028*/ 	.byte	0x03, 0x50
        /*002a*/ 	.short	0x0000


	//----- nvinfo : EIATTR_MAXREG_COUNT
	.align		4
        /*002c*/ 	.byte	0x03, 0x1b
        /*002e*/ 	.short	0x00ff


	//----- nvinfo : EIATTR_MERCURY_ISA_VERSION
	.align		4
        /*0030*/ 	.byte	0x03, 0x5f
        /*0032*/ 	.short	0x0101


	//----- nvinfo : EIATTR_VRC_CTA_INIT_COUNT
	.align		4
        /*0034*/ 	.byte	0x02, 0x4a
	.zero		1
	.zero		1


	//----- nvinfo : EIATTR_EXIT_INSTR_OFFSETS
	.align		4
        /*0038*/ 	.byte	0x04, 0x1c
        /*003a*/ 	.short	(.L_94 - .L_93)


	//   ....[0]....
.L_93:
        /*003c*/ 	.word	0x00000060


	//   ....[1]....
        /*0040*/ 	.word	0x00000ef0


	//----- nvinfo : EIATTR_CRS_STACK_SIZE
	.align		4
.L_94:
        /*0044*/ 	.byte	0x04, 0x1e
        /*0046*/ 	.short	(.L_96 - .L_95)
.L_95:
        /*0048*/ 	.word	0x00000000


	//----- nvinfo : EIATTR_CBANK_PARAM_SIZE
	.align		4
.L_96:
        /*004c*/ 	.byte	0x03, 0x19
        /*004e*/ 	.short	0x0010


	//----- nvinfo : EIATTR_PARAM_CBANK
	.align		4
        /*0050*/ 	.byte	0x04, 0x0a
        /*0052*/ 	.short	(.L_98 - .L_97)
	.align		4
.L_97:
        /*0054*/ 	.word	index@(.nv.constant0._Z18init_random_statesP17curandStateXORWOWm)
        /*0058*/ 	.short	0x0380
        /*005a*/ 	.short	0x0010


	//----- nvinfo : EIATTR_SW_WAR
	.align		4
.L_98:
        /*005c*/ 	.byte	0x04, 0x36
        /*005e*/ 	.short	(.L_100 - .L_99)
.L_99:
        /*0060*/ 	.word	0x00000008
.L_100:


//--------------------- .nv.callgraph             --------------------------
	.section	.nv.callgraph,"",@"SHT_CUDA_CALLGRAPH"
	.align	4
	.sectionentsize	8
	.align		4
        /*0000*/ 	.word	0x00000000
	.align		4
        /*0004*/ 	.word	0xffffffff
	.align		4
        /*0008*/ 	.word	0x00000000
	.align		4
        /*000c*/ 	.word	0xfffffffe
	.align		4
        /*0010*/ 	.word	0x00000000
	.align		4
        /*0014*/ 	.word	0xfffffffd
	.align		4
        /*0018*/ 	.word	0x00000000
	.align		4
        /*001c*/ 	.word	0xfffffffc


//--------------------- .nv.constant4             --------------------------
	.section	.nv.constant4,"a",@progbits
	.align	8
	.align		8
.nv.constant4:
        /*0000*/ 	.dword	precalc_xorwow_matrix
	.align		8
        /*0008*/ 	.dword	precalc_xorwow_offset_matrix
	.align		8
        /*0010*/ 	.dword	mrg32k3aM1
	.align		8
        /*0018*/ 	.dword	mrg32k3aM2
	.align		8
        /*0020*/ 	.dword	mrg32k3aM1SubSeq
	.align		8
        /*0028*/ 	.dword	mrg32k3aM2SubSeq
	.align		8
        /*0030*/ 	.dword	mrg32k3aM1Seq
	.align		8
        /*0038*/ 	.dword	mrg32k3aM2Seq


//--------------------- .nv.constant3             --------------------------
	.section	.nv.constant3,"a",@progbits
	.align	8
.nv.constant3:
	.type		__cr_lgamma_table,@object
	.size		__cr_lgamma_table,(.L_8 - __cr_lgamma_table)
__cr_lgamma_table:
        /*0000*/ 	.byte	0x00, 0x00, 0x00, 0x00, 0x00, 0x00, 0x00, 0x00, 0x00, 0x00, 0x00, 0x00, 0x00, 0x00, 0x00, 0x00
        /*0010*/ 	.byte	0xef, 0x39, 0xfa, 0xfe, 0x42, 0x2e, 0xe6, 0x3f, 0x02, 0x20, 0x2a, 0xfa, 0x0b, 0xab, 0xfc, 0x3f
        /*0020*/ 	.byte	0xf9, 0x2c, 0x92, 0x7c, 0xa7, 0x6c, 0x09, 0x40, 0xc9, 0x79, 0x44, 0x3c, 0x64, 0x26, 0x13, 0x40
        /*0030*/ 	.byte	0xca, 0x01, 0xcf, 0x3a, 0x27, 0x51, 0x1a, 0x40, 0x30, 0xcc, 0x2d, 0xf3, 0xe1, 0x0c, 0x21, 0x40
        /*0040*/ 	.byte	0x0d, 0xb7, 0xfc, 0x82, 0x8e, 0x35, 0x25, 0x40
.L_8:


//--------------------- .text._Z17check_percolationPiPb --------------------------
	.section	.text._Z17check_percolationPiPb,"ax",@progbits
	.align	128
        .global         _Z17check_percolationPiPb
        .type           _Z17check_percolationPiPb,@function
        .size           _Z17check_percolationPiPb,(.L_x_14 - _Z17check_percolationPiPb)
        .other          _Z17check_percolationPiPb,@"STO_CUDA_ENTRY STV_DEFAULT"
_Z17check_percolationPiPb:
.text._Z17check_percolationPiPb:
[----:B------:R-:W-:Y:S01]  /*0000*/  LDC R1, c[0x0][0x37c] ;  /* 0x0000df00ff017b82 */ /* 0x000fe20000000800 */
[----:B------:R-:W0:Y:S01]  /*0010*/  LDCU.64 UR4, c[0x0][0x380] ;  /* 0x00007000ff0477ac */ /* 0x000e220008000a00 */
[----:B------:R-:W1:Y:S01]  /*0020*/  LDCU.64 UR6, c[0x0][0x358] ;  /* 0x00006b00ff0677ac */ /* 0x000e620008000a00 */
[----:B0-----:R-:W-:-:S04]  /*0030*/  UIADD3 UR4, UP0, UPT, UR4, 0xff83c, URZ ;  /* 0x000ff83c04047890 */ /* 0x001fc8000ff1e0ff */
[----:B------:R-:W-:Y:S02]  /*0040*/  UIADD3.X UR5, UPT, UPT, URZ, UR5, URZ, UP0, !UPT ;  /* 0x00000005ff057290 */ /* 0x000fe400087fe4ff */
[----:B------:R-:W-:Y:S01]  /*0050*/  IMAD.U32 R2, RZ, RZ, UR4 ;  /* 0x00000004ff027e24 */ /* 0x000fe2000f8e00ff */
[----:B------:R-:W-:-:S03]  /*0060*/  UMOV UR4, URZ ;  /* 0x000000ff00047c82 */ /* 0x000fc60008000000 */
[----:B-1----:R-:W-:-:S07]  /*0070*/  IMAD.U32 R3, RZ, RZ, UR5 ;  /* 0x00000005ff037e24 */ /* 0x002fce000f8e00ff */
.L_x_0:
[----:B0-----:R-:W2:Y:S01]  /*0080*/  LDG.E R0, desc[UR6][R2.64+-0x3c] ;  /* 0xffffc40602007981 */ /* 0x001ea2000c1e1900 */
[----:B------:R-:W-:Y:S01]  /*0090*/  IMAD.MOV.U32 R7, RZ, RZ, 0x1 ;  /* 0x00000001ff077424 */ /* 0x000fe200078e00ff */
[----:B--2---:R-:W-:-:S13]  /*00a0*/  ISETP.NE.AND P0, PT, R0, 0x1, PT ;  /* 0x000000010000780c */ /* 0x004fda0003f05270 */
[----:B------:R-:W0:Y:S02]  /*00b0*/  @!P0 LDC.64 R4, c[0x0][0x388] ;  /* 0x0000e200ff048b82 */ /* 0x000e240000000a00 */
[----:B0-----:R0:W-:Y:S04]  /*00c0*/  @!P0 STG.E.U8 desc[UR6][R4.64], R7 ;  /* 0x0000000704008986 */ /* 0x0011e8000c101106 */
[----:B------:R-:W2:Y:S02]  /*00d0*/  LDG.E R0, desc[UR6][R2.64+-0x38] ;  /* 0xffffc80602007981 */ /* 0x000ea4000c1e1900 */
[----:B--2---:R-:W-:Y:S01]  /*00e0*/  ISETP.NE.AND P0, PT, R0, 0x1, PT ;  /* 0x000000010000780c */ /* 0x004fe20003f05270 */
[----:B------:R-:W-:-:S12]  /*00f0*/  IMAD.MOV.U32 R0, RZ, RZ, 0x1 ;  /* 0x00000001ff007424 */ /* 0x000fd800078e00ff */
[----:B0-----:R-:W0:Y:S01]  /*0100*/  @!P0 LDC.64 R6, c[0x0][0x388] ;  /* 0x0000e200ff068b82 */ /* 0x001e220000000a00 */
[----:B------:R-:W-:-:S05]  /*0110*/  @!P0 PRMT R5, R0, 0x7610, R5 ;  /* 0x0000761000058816 */ /* 0x000fca0000000005 */
[----:B0-----:R0:W-:Y:S04]  /*0120*/  @!P0 STG.E.U8 desc[UR6][R6.64], R5 ;  /* 0x0000000506008986 */ /* 0x0011e8000c101106 */
[----:B------:R-:W2:Y:S02]  /*0130*/  LDG.E R0, desc[UR6][R2.64+-0x34] ;  /* 0xffffcc0602007981 */ /* 0x000ea4000c1e1900 */
[----:B--2---:R-:W-:Y:S01]  /*0140*/  ISETP.NE.AND P0, PT, R0, 0x1, PT ;  /* 0x000000010000780c */ /* 0x004fe20003f05270 */
[----:B------:R-:W-:-:S12]  /*0150*/  IMAD.MOV.U32 R0, RZ, RZ, 0x1 ;  /* 0x00000001ff007424 */ /* 0x000fd800078e00ff */
[----:B------:R-:W1:Y:S01]  /*0160*/  @!P0 LDC.64 R8, c[0x0][0x388] ;  /* 0x0000e200ff088b82 */ /* 0x000e620000000a00 */
[----:B0-----:R-:W-:-:S05]  /*0170*/  @!P0 PRMT R7, R0, 0x7610, R7 ;  /* 0x0000761000078816 */ /* 0x001fca0000000007 */
[----:B-1----:R0:W-:Y:S04]  /*0180*/  @!P0 STG.E.U8 desc[UR6][R8.64], R7 ;  /* 0x0000000708008986 */ /* 0x0021e8000c101106 */
        /* <DEDUP_REMOVED lines=72> */
[----:B------:R-:W2:Y:S01]  /*0610*/  LDG.E R0, desc[UR6][R2.64] ;  /* 0x0000000602007981 */ /* 0x000ea2000c1e1900 */
[----:B------:R-:W-:-:S04]  /*0620*/  UIADD3 UR4, UPT, UPT, UR4, 0x10, URZ ;  /* 0x0000001004047890 */ /* 0x000fc8000fffe0ff */
[----:B------:R-:W-:Y:S01]  /*0630*/  UISETP.NE.AND UP0, UPT, UR4, 0x200, UPT ;  /* 0x000002000400788c */ /* 0x000fe2000bf05270 */
[----:B--2---:R-:W-:Y:S01]  /*0640*/  ISETP.NE.AND P0, PT, R0, 0x1, PT ;  /* 0x000000010000780c */ /* 0x004fe20003f05270 */
[----:B------:R-:W-:-:S12]  /*0650*/  IMAD.MOV.U32 R0, RZ, RZ, 0x1 ;  /* 0x00000001ff007424 */ /* 0x000fd800078e00ff */
[----:B------:R-:W1:Y:S02]  /*0660*/  @!P0 LDC.64 R4, c[0x0][0x388] ;  /* 0x0000e200ff048b82 */ /* 0x000e640000000a00 */
[----:B-1----:R0:W-:Y:S01]  /*0670*/  @!P0 STG.E.U8 desc[UR6][R4.64], R0 ;  /* 0x0000000004008986 */ /* 0x0021e2000c101106 */
[----:B------:R-:W-:-:S05]  /*0680*/  IADD3 R2, P0, PT, R2, 0x40, RZ ;  /* 0x0000004002027810 */ /* 0x000fca0007f1e0ff */
[----:B------:R-:W-:Y:S01]  /*0690*/  IMAD.X R3, RZ, RZ, R3, P0 ;  /* 0x000000ffff037224 */ /* 0x000fe200000e0603 */
[----:B------:R-:W-:Y:S07]  /*06a0*/  BRA.U UP0, `(.L_x_0) ;  /* 0xfffffff900747547 */ /* 0x000fee000b83ffff */
[----:B------:R-:W-:Y:S05]  /*06b0*/  EXIT ;  /* 0x000000000000794d */ /* 0x000fea0003800000 */
.L_x_1:
[----:B------:R-:W-:-:S00]  /*06c0*/  BRA `(.L_x_1) ;  /* 0xfffffffc00fc7947 */ /* 0x000fc0000383ffff */
[----:B------:R-:W-:-:S00]  /*06d0*/  NOP ;  /* 0x0000000000007918 */ /* 0x000fc00000000000 */
        /* <DEDUP_REMOVED lines=10> */
.L_x_14:


//--------------------- .text._Z11copy_resultPiS_ --------------------------
	.section	.text._Z11copy_resultPiS_,"ax",@progbits
	.align	128
        .global         _Z11copy_resultPiS_
        .type           _Z11copy_resultPiS_,@function
        .size           _Z11copy_resultPiS_,(.L_x_15 - _Z11copy_resultPiS_)
        .other          _Z11copy_resultPiS_,@"STO_CUDA_ENTRY STV_DEFAULT"
_Z11copy_resultPiS_:
.text._Z11copy_resultPiS_:
[----:B------:R-:W-:Y:S01]  /*0000*/  LDC R1, c[0x0][0x37c] ;  /* 0x0000df00ff017b82 */ /* 0x000fe20000000800 */
[----:B------:R-:W0:Y:S07]  /*0010*/  S2R R7, SR_TID.X ;  /* 0x0000000000077919 */ /* 0x000e2e0000002100 */
[----:B------:R-:W0:Y:S08]  /*0020*/  S2UR UR4, SR_CTAID.X ;  /* 0x00000000000479c3 */ /* 0x000e300000002500 */
[----:B------:R-:W0:Y:S02]  /*0030*/  LDC R0, c[0x0][0x360] ;  /* 0x0000d800ff007b82 */ /* 0x000e240000000800 */
[----:B0-----:R-:W-:-:S05]  /*0040*/  IMAD R7, R0, UR4, R7 ;  /* 0x0000000400077c24 */ /* 0x001fca000f8e0207 */
[----:B------:R-:W-:-:S13]  /*0050*/  ISETP.GT.AND P0, PT, R7, 0x3ffff, PT ;  /* 0x0003ffff0700780c */ /* 0x000fda0003f04270 */
[----:B------:R-:W-:Y:S05]  /*0060*/  @P0 EXIT ;  /* 0x000000000000094d */ /* 0x000fea0003800000 */
[----:B------:R-:W0:Y:S01]  /*0070*/  LDC.64 R2, c[0x0][0x388] ;  /* 0x0000e200ff027b82 */ /* 0x000e220000000a00 */
[----:B------:R-:W1:Y:S07]  /*0080*/  LDCU.64 UR4, c[0x0][0x358] ;  /* 0x00006b00ff0477ac */ /* 0x000e6e0008000a00 */
[----:B------:R-:W2:Y:S01]  /*0090*/  LDC.64 R4, c[0x0][0x380] ;  /* 0x0000e000ff047b82 */ /* 0x000ea20000000a00 */
[----:B0-----:R-:W-:-:S06]  /*00a0*/  IMAD.WIDE R2, R7, 0x4, R2 ;  /* 0x0000000407027825 */ /* 0x001fcc00078e0202 */
[----:B-1----:R-:W3:Y:S01]  /*00b0*/  LDG.E R3, desc[UR4][R2.64] ;  /* 0x0000000402037981 */ /* 0x002ee2000c1e1900 */
[----:B--2---:R-:W-:-:S05]  /*00c0*/  IMAD.WIDE R4, R7, 0x4, R4 ;  /* 0x0000000407047825 */ /* 0x004fca00078e0204 */
[----:B---3--:R-:W-:Y:S01]  /*00d0*/  STG.E desc[UR4][R4.64], R3 ;  /* 0x0000000304007986 */ /* 0x008fe2000c101904 */
[----:B------:R-:W-:Y:S05]  /*00e0*/  EXIT ;  /* 0x000000000000794d */ /* 0x000fea0003800000 */
.L_x_2:
        /* <DEDUP_REMOVED lines=9> */
.L_x_15:


//--------------------- .text._Z17initialize_resultPi --------------------------
	.section	.text._Z17initialize_resultPi,"ax",@progbits
	.align	128
        .global         _Z17initialize_resultPi
        .type           _Z17initialize_resultPi,@function
        .size           _Z17initialize_resultPi,(.L_x_16 - _Z17initialize_resultPi)
        .other          _Z17initialize_resultPi,@"STO_CUDA_ENTRY STV_DEFAULT"
_Z17initialize_resultPi:
.text._Z17initialize_resultPi:
        /* <DEDUP_REMOVED lines=8> */
[----:B------:R-:W1:Y:S01]  /*0080*/  LDCU.64 UR4, c[0x0][0x358] ;  /* 0x00006b00ff0477ac */ /* 0x000e620008000a00 */
[----:B0-----:R-:W-:-:S05]  /*0090*/  IMAD.WIDE R2, R5, 0x4, R2 ;  /* 0x0000000405027825 */ /* 0x001fca00078e0202 */
[----:B-1----:R-:W-:Y:S01]  /*00a0*/  STG.E desc[UR4][R2.64], RZ ;  /* 0x000000ff02007986 */ /* 0x002fe2000c101904 */
[----:B------:R-:W-:Y:S05]  /*00b0*/  EXIT ;  /* 0x000000000000794d */ /* 0x000fea0003800000 */
.L_x_3:
        /* <DEDUP_REMOVED lines=12> */
.L_x_16:


//--------------------- .text._Z13generate_gridPiP17curandStateXORWOWf --------------------------
	.section	.text._Z13generate_gridPiP17curandStateXORWOWf,"ax",@progbits
	.align	128
        .global         _Z13generate_gridPiP17curandStateXORWOWf
        .type           _Z13generate_gridPiP17curandStateXORWOWf,@function
        .size           _Z13generate_gridPiP17curandStateXORWOWf,(.L_x_17 - _Z13generate_gridPiP17curandStateXORWOWf)
        .other          _Z13generate_gridPiP17curandStateXORWOWf,@"STO_CUDA_ENTRY STV_DEFAULT"
_Z13generate_gridPiP17curandStateXORWOWf:
.text._Z13generate_gridPiP17curandStateXORWOWf:
        /* <DEDUP_REMOVED lines=9> */
[----:B------:R-:W2:Y:S01]  /*0090*/  LDCU UR6, c[0x0][0x390] ;  /* 0x00007200ff0677ac */ /* 0x000ea20008000800 */
[----:B0-----:R-:W-:-:S05]  /*00a0*/  IMAD.WIDE R2, R17, 0x30, R2 ;  /* 0x0000003011027825 */ /* 0x001fca00078e0202 */
[----:B-1----:R-:W3:Y:S04]  /*00b0*/  LDG.E.64 R18, desc[UR4][R2.64] ;  /* 0x0000000402127981 */ /* 0x002ee8000c1e1b00 */
[----:B------:R-:W4:Y:S04]  /*00c0*/  LDG.E.64 R8, desc[UR4][R2.64+0x10] ;  /* 0x0000100402087981 */ /* 0x000f28000c1e1b00 */
[----:B------:R-:W5:Y:S04]  /*00d0*/  LDG.E.64 R10, desc[UR4][R2.64+0x8] ;  /* 0x00000804020a7981 */ /* 0x000f68000c1e1b00 */
[----:B------:R-:W2:Y:S04]  /*00e0*/  LDG.E.64 R6, desc[UR4][R2.64+0x18] ;  /* 0x0000180402067981 */ /* 0x000ea8000c1e1b00 */
[----:B------:R-:W2:Y:S04]  /*00f0*/  LDG.E.64 R4, desc[UR4][R2.64+0x28] ;  /* 0x0000280402047981 */ /* 0x000ea8000c1e1b00 */
[----:B------:R-:W2:Y:S01]  /*0100*/  LDG.E R15, desc[UR4][R2.64+0x20] ;  /* 0x00002004020f7981 */ /* 0x000ea2000c1e1900 */
[----:B------:R-:W-:Y:S01]  /*0110*/  HFMA2 R21, -RZ, RZ, 0.1171875, 0 ;  /* 0x2f800000ff157431 */ /* 0x000fe200000001ff */
[----:B---3--:R-:W-:-:S02]  /*0120*/  SHF.R.U32.HI R0, RZ, 0x2, R19 ;  /* 0x00000002ff007819 */ /* 0x008fc40000011613 */
[----:B------:R-:W-:Y:S02]  /*0130*/  IADD3 R16, PT, PT, R18, 0x587c5, RZ ;  /* 0x000587c512107810 */ /* 0x000fe40007ffe0ff */
[----:B------:R-:W-:Y:S01]  /*0140*/  LOP3.LUT R0, R0, R19, RZ, 0x3c, !PT ;  /* 0x0000001300007212 */ /* 0x000fe200078e3cff */
[----:B----4-:R-:W-:Y:S01]  /*0150*/  IMAD.SHL.U32 R12, R9, 0x10, RZ ;  /* 0x00000010090c7824 */ /* 0x010fe200078e00ff */
[----:B------:R-:W-:Y:S01]  /*0160*/  MOV R18, R9 ;  /* 0x0000000900127202 */ /* 0x000fe20000000f00 */
[----:B------:R-:W-:Y:S02]  /*0170*/  IMAD.MOV.U32 R23, RZ, RZ, R8 ;  /* 0x000000ffff177224 */ /* 0x000fe400078e0008 */
[----:B------:R-:W-:Y:S02]  /*0180*/  IMAD.SHL.U32 R13, R0, 0x2, RZ ;  /* 0x00000002000d7824 */ /* 0x000fe400078e00ff */
[----:B-----5:R-:W-:-:S03]  /*0190*/  IMAD.MOV.U32 R22, RZ, RZ, R11 ;  /* 0x000000ffff167224 */ /* 0x020fc600078e000b */
[----:B------:R-:W-:Y:S02]  /*01a0*/  LOP3.LUT R19, R9, R12, R13, 0x96, !PT ;  /* 0x0000000c09137212 */ /* 0x000fe400078e960d */
[----:B------:R-:W0:Y:S02]  /*01b0*/  LDC.64 R12, c[0x0][0x380] ;  /* 0x0000e000ff0c7b82 */ /* 0x000e240000000a00 */
[----:B------:R-:W-:-:S05]  /*01c0*/  LOP3.LUT R19, R19, R0, RZ, 0x3c, !PT ;  /* 0x0000000013137212 */ /* 0x000fca00078e3cff */
[----:B------:R-:W-:-:S05]  /*01d0*/  IMAD.IADD R0, R19, 0x1, R16 ;  /* 0x0000000113007824 */ /* 0x000fca00078e0210 */
[----:B------:R-:W-:-:S05]  /*01e0*/  I2FP.F32.U32 R0, R0 ;  /* 0x0000000000007245 */ /* 0x000fca0000201000 */
[----:B------:R-:W-:-:S05]  /*01f0*/  FFMA R0, R0, R21, 1.1641532182693481445e-10 ;  /* 0x2f00000000007423 */ /* 0x000fca0000000015 */
[----:B--2---:R-:W-:Y:S01]  /*0200*/  FSETP.GEU.AND P0, PT, R0, UR6, PT ;  /* 0x0000000600007c0b */ /* 0x004fe2000bf0e000 */
[----:B0-----:R-:W-:Y:S01]  /*0210*/  IMAD.WIDE R12, R17, 0x4, R12 ;  /* 0x00000004110c7825 */ /* 0x001fe200078e020c */
[----:B------:R-:W-:Y:S02]  /*0220*/  MOV R17, R10 ;  /* 0x0000000a00117202 */ /* 0x000fe40000000f00 */
[----:B------:R-:W-:-:S05]  /*0230*/  SEL R21, RZ, 0x1, P0 ;  /* 0x00000001ff157807 */ /* 0x000fca0000000000 */
[----:B------:R-:W-:Y:S04]  /*0240*/  STG.E desc[UR4][R12.64], R21 ;  /* 0x000000150c007986 */ /* 0x000fe8000c101904 */
[----:B------:R-:W-:Y:S04]  /*0250*/  STG.E.64 desc[UR4][R2.64], R16 ;  /* 0x0000001002007986 */ /* 0x000fe8000c101b04 */
[----:B------:R-:W-:Y:S04]  /*0260*/  STG.E.64 desc[UR4][R2.64+0x8], R22 ;  /* 0x0000081602007986 */ /* 0x000fe8000c101b04 */
[----:B------:R-:W-:Y:S04]  /*0270*/  STG.E.64 desc[UR4][R2.64+0x10], R18 ;  /* 0x0000101202007986 */ /* 0x000fe8000c101b04 */
[----:B------:R-:W-:Y:S04]  /*0280*/  STG.E.64 desc[UR4][R2.64+0x18], R6 ;  /* 0x0000180602007986 */ /* 0x000fe8000c101b04 */
[----:B------:R-:W-:Y:S04]  /*0290*/  STG.E.64 desc[UR4][R2.64+0x28], R4 ;  /* 0x0000280402007986 */ /* 0x000fe8000c101b04 */
[----:B------:R-:W-:Y:S01]  /*02a0*/  STG.E desc[UR4][R2.64+0x20], R15 ;  /* 0x0000200f02007986 */ /* 0x000fe2000c101904 */
[----:B------:R-:W-:Y:S05]  /*02b0*/  EXIT ;  /* 0x000000000000794d */ /* 0x000fea0003800000 */
.L_x_4:
        /* <DEDUP_REMOVED lines=12> */
.L_x_17:


//--------------------- .text._Z18init_random_statesP17curandStateXORWOWm --------------------------
	.section	.text._Z18init_random_statesP17curandStateXORWOWm,"ax",@progbits
	.align	128
        .global         _Z18init_random_statesP17curandStateXORWOWm
        .type           _Z18init_random_statesP17curandStateXORWOWm,@function
        .size           _Z18init_random_statesP17curandStateXORWOWm,(.L_x_18 - _Z18init_random_statesP17curandStateXORWOWm)
        .other          _Z18init_random_statesP17curandStateXORWOWm,@"STO_CUDA_ENTRY STV_DEFAULT"
_Z18init_random_statesP17curandStateXORWOWm:
.text._Z18init_random_statesP17curandStateXORWOWm:
        /* <DEDUP_REMOVED lines=9> */
[----:B------:R-:W-:Y:S01]  /*0090*/  ISETP.NE.AND P0, PT, R13, RZ, PT ;  /* 0x000000ff0d00720c */ /* 0x000fe20003f05270 */
[----:B------:R-:W-:Y:S05]  /*00a0*/  BSSY.RECONVERGENT B0, `(.L_x_5) ;  /* 0x00000e1000007945 */ /* 0x000fea0003800200 */
[----:B------:R-:W2:Y:S01]  /*00b0*/  LDC.64 R6, c[0x0][0x380] ;  /* 0x0000e000ff067b82 */ /* 0x000ea20000000a00 */
[----:B0-----:R-:W-:Y:S02]  /*00c0*/  LOP3.LUT R0, R2, 0xaad26b49, RZ, 0x3c, !PT ;  /* 0xaad26b4902007812 */ /* 0x001fe400078e3cff */
[----:B------:R-:W-:-:S03]  /*00d0*/  LOP3.LUT R2, R3, 0xf7dcefdd, RZ, 0x3c, !PT ;  /* 0xf7dcefdd03027812 */ /* 0x000fc600078e3cff */
[----:B------:R-:W-:Y:S02]  /*00e0*/  IMAD R0, R0, 0x4182bed5, RZ ;  /* 0x4182bed500007824 */ /* 0x000fe400078e02ff */
[----:B------:R-:W-:Y:S02]  /*00f0*/  IMAD R3, R2, -0x658354e5, RZ ;  /* 0x9a7cab1b02037824 */ /* 0x000fe400078e02ff */
[----:B--2---:R-:W-:Y:S01]  /*0100*/  IMAD.WIDE R6, R13, 0x30, R6 ;  /* 0x000000300d067825 */ /* 0x004fe200078e0206 */
[C---:B------:R-:W-:Y:S02]  /*0110*/  LOP3.LUT R8, R0.reuse, 0x159a55e5, RZ, 0x3c, !PT ;  /* 0x159a55e500087812 */ /* 0x040fe400078e3cff */
[C---:B------:R-:W-:Y:S01]  /*0120*/  IADD3 R4, PT, PT, R0.reuse, 0x64f0c9, R3 ;  /* 0x0064f0c900047810 */ /* 0x040fe20007ffe003 */
[C---:B------:R-:W-:Y:S01]  /*0130*/  VIADD R5, R0.reuse, 0x75bcd15 ;  /* 0x075bcd1500057836 */ /* 0x040fe20000000000 */
[----:B------:R-:W-:Y:S01]  /*0140*/  LOP3.LUT R10, R3, 0x5491333, RZ, 0x3c, !PT ;  /* 0x05491333030a7812 */ /* 0x000fe200078e3cff */
[----:B------:R-:W-:-:S02]  /*0150*/  VIADD R11, R0, 0x583f19 ;  /* 0x00583f19000b7836 */ /* 0x000fc40000000000 */
[----:B------:R-:W-:Y:S01]  /*0160*/  VIADD R9, R3, 0x1f123bb5 ;  /* 0x1f123bb503097836 */ /* 0x000fe20000000000 */
[----:B-1----:R0:W-:Y:S04]  /*0170*/  STG.E.64 desc[UR4][R6.64], R4 ;  /* 0x0000000406007986 */ /* 0x0021e8000c101b04 */
[----:B------:R0:W-:Y:S04]  /*0180*/  STG.E.64 desc[UR4][R6.64+0x8], R8 ;  /* 0x0000080806007986 */ /* 0x0001e8000c101b04 */
[----:B------:R0:W-:Y:S01]  /*0190*/  STG.E.64 desc[UR4][R6.64+0x10], R10 ;  /* 0x0000100a06007986 */ /* 0x0001e2000c101b04 */
[----:B------:R-:W-:Y:S05]  /*01a0*/  @!P0 BRA `(.L_x_6) ;  /* 0x0000000c00408947 */ /* 0x000fea0003800000 */
[----:B------:R-:W-:Y:S01]  /*01b0*/  SHF.R.S32.HI R0, RZ, 0x1f, R13 ;  /* 0x0000001fff007819 */ /* 0x000fe2000001140d */
[----:B------:R-:W-:-:S07]  /*01c0*/  IMAD.MOV.U32 R12, RZ, RZ, RZ ;  /* 0x000000ffff0c7224 */ /* 0x000fce00078e00ff */
.L_x_12:
[----:B-1----:R-:W-:Y:S01]  /*01d0*/  LOP3.LUT R2, R13, 0x3, RZ, 0xc0, !PT ;  /* 0x000000030d027812 */ /* 0x002fe200078ec0ff */
[----:B------:R-:W-:Y:S03]  /*01e0*/  BSSY.RECONVERGENT B1, `(.L_x_7) ;  /* 0x00000c6000017945 */ /* 0x000fe60003800200 */
[----:B------:R-:W-:-:S04]  /*01f0*/  ISETP.NE.U32.AND P0, PT, R2, RZ, PT ;  /* 0x000000ff0200720c */ /* 0x000fc80003f05070 */
[----:B------:R-:W-:-:S13]  /*0200*/  ISETP.NE.AND.EX P0, PT, RZ, RZ, PT, P0 ;  /* 0x000000ffff00720c */ /* 0x000fda0003f05300 */
[----:B------:R-:W-:Y:S05]  /*0210*/  @!P0 BRA `(.L_x_8) ;  /* 0x0000000c00088947 */ /* 0x000fea0003800000 */
[----:B0-----:R-:W0:Y:S01]  /*0220*/  LDC.64 R8, c[0x4][RZ] ;  /* 0x01000000ff087b82 */ /* 0x001e220000000a00 */
[----:B------:R-:W-:Y:S02]  /*0230*/  IMAD.MOV.U32 R14, RZ, RZ, RZ ;  /* 0x000000ffff0e7224 */ /* 0x000fe400078e00ff */
[----:B0-----:R-:W-:-:S07]  /*0240*/  IMAD.WIDE.U32 R8, R12, 0xc80, R8 ;  /* 0x00000c800c087825 */ /* 0x001fce00078e0008 */
.L_x_11:
[----:B-1----:R-:W-:Y:S01]  /*0250*/  IMAD.MOV.U32 R15, RZ, RZ, RZ ;  /* 0x000000ffff0f7224 */ /* 0x002fe200078e00ff */
[----:B------:R-:W-:Y:S01]  /*0260*/  CS2R R2, SRZ ;  /* 0x0000000000027805 */ /* 0x000fe2000001ff00 */
[----:B------:R-:W-:Y:S01]  /*0270*/  IMAD.MOV.U32 R17, RZ, RZ, RZ ;  /* 0x000000ffff117224 */ /* 0x000fe200078e00ff */
[----:B------:R-:W-:-:S07]  /*0280*/  CS2R R4, SRZ ;  /* 0x0000000000047805 */ /* 0x000fce000001ff00 */
.L_x_10:
[----:B------:R-:W-:-:S05]  /*0290*/  IMAD.WIDE.U32 R10, R17, 0x4, R6 ;  /* 0x00000004110a7825 */ /* 0x000fca00078e0006 */
[----:B------:R0:W5:Y:S01]  /*02a0*/  LDG.E R16, desc[UR4][R10.64+0x4] ;  /* 0x000004040a107981 */ /* 0x000162000c1e1900 */
[----:B------:R-:W-:-:S07]  /*02b0*/  IMAD.MOV.U32 R19, RZ, RZ, RZ ;  /* 0x000000ffff137224 */ /* 0x000fce00078e00ff */
.L_x_9:
[----:B-----5:R-:W-:Y:S01]  /*02c0*/  SHF.R.U32.HI R24, RZ, R19, R16 ;  /* 0x00000013ff187219 */ /* 0x020fe20000011610 */
[----:B0-----:R-:W-:-:S03]  /*02d0*/  IMAD.SHL.U32 R10, R17, 0x20, RZ ;  /* 0x00000020110a7824 */ /* 0x001fc600078e00ff */
[----:B------:R-:W-:Y:S01]  /*02e0*/  LOP3.LUT R11, R24, 0x1, RZ, 0xc0, !PT ;  /* 0x00000001180b7812 */ /* 0x000fe200078ec0ff */
[----:B------:R-:W-:-:S03]  /*02f0*/  IMAD.IADD R10, R10, 0x1, R19 ;  /* 0x000000010a0a7824 */ /* 0x000fc600078e0213 */
[----:B------:R-:W-:Y:S01]  /*0300*/  ISETP.NE.U32.AND P0, PT, R11, 0x1, PT ;  /* 0x000000010b00780c */ /* 0x000fe20003f05070 */
[----:B------:R-:W-:-:S03]  /*0310*/  IMAD R11, R10, 0x5, RZ ;  /* 0x000000050a0b7824 */ /* 0x000fc600078e02ff */
[----:B------:R-:W-:Y:S01]  /*0320*/  R2P PR, R24, 0x7e ;  /* 0x0000007e18007804 */ /* 0x000fe20000000000 */
[----:B------:R-:W-:-:S08]  /*0330*/  IMAD.WIDE.U32 R10, R11, 0x4, R8 ;  /* 0x000000040b0a7825 */ /* 0x000fd000078e0008 */
[----:B------:R-:W2:Y:S04]  /*0340*/  @!P0 LDG.E R18, desc[UR4][R10.64] ;  /* 0x000000040a128981 */ /* 0x000ea8000c1e1900 */
[----:B------:R-:W3:Y:S04]  /*0350*/  @!P0 LDG.E R20, desc[UR4][R10.64+0x10] ;  /* 0x000010040a148981 */ /* 0x000ee8000c1e1900 */
[----:B------:R-:W4:Y:S04]  /*0360*/  @P1 LDG.E R22, desc[UR4][R10.64+0x14] ;  /* 0x000014040a161981 */ /* 0x000f28000c1e1900 */
[----:B------:R-:W4:Y:S04]  /*0370*/  @P2 LDG.E R26, desc[UR4][R10.64+0x28] ;  /* 0x000028040a1a2981 */ /* 0x000f28000c1e1900 */
[----:B------:R-:W4:Y:S04]  /*0380*/  @!P0 LDG.E R21, desc[UR4][R10.64+0x4] ;  /* 0x000004040a158981 */ /* 0x000f28000c1e1900 */
[----:B------:R-:W4:Y:S04]  /*0390*/  @!P0 LDG.E R23, desc[UR4][R10.64+0xc] ;  /* 0x00000c040a178981 */ /* 0x000f28000c1e1900 */
[----:B------:R-:W4:Y:S04]  /*03a0*/  @P1 LDG.E R25, desc[UR4][R10.64+0x18] ;  /* 0x000018040a191981 */ /* 0x000f28000c1e1900 */
[----:B------:R-:W4:Y:S04]  /*03b0*/  @P3 LDG.E R28, desc[UR4][R10.64+0x3c] ;  /* 0x00003c040a1c3981 */ /* 0x000f28000c1e1900 */
[----:B------:R-:W4:Y:S01]  /*03c0*/  @P6 LDG.E R27, desc[UR4][R10.64+0x7c] ;  /* 0x00007c040a1b6981 */ /* 0x000f22000c1e1900 */
[----:B--2---:R-:W-:-:S03]  /*03d0*/  @!P0 LOP3.LUT R15, R15, R18, RZ, 0x3c, !PT ;  /* 0x000000120f0f8212 */ /* 0x004fc600078e3cff */
[----:B------:R-:W2:Y:S01]  /*03e0*/  @!P0 LDG.E R18, desc[UR4][R10.64+0x8] ;  /* 0x000008040a128981 */ /* 0x000ea2000c1e1900 */
[----:B---3--:R-:W-:-:S03]  /*03f0*/  @!P0 LOP3.LUT R3, R3, R20, RZ, 0x3c, !PT ;  /* 0x0000001403038212 */ /* 0x008fc600078e3cff */
[----:B------:R-:W3:Y:S01]  /*0400*/  @P1 LDG.E R20, desc[UR4][R10.64+0x24] ;  /* 0x000024040a141981 */ /* 0x000ee2000c1e1900 */
[----:B----4-:R-:W-:-:S03]  /*0410*/  @P1 LOP3.LUT R15, R15, R22, RZ, 0x3c, !PT ;  /* 0x000000160f0f1212 */ /* 0x010fc600078e3cff */
[----:B------:R-:W4:Y:S01]  /*0420*/  @P2 LDG.E R22, desc[UR4][R10.64+0x38] ;  /* 0x000038040a162981 */ /* 0x000f22000c1e1900 */
[----:B------:R-:W-:-:S03]  /*0430*/  @P2 LOP3.LUT R15, R15, R26, RZ, 0x3c, !PT ;  /* 0x0000001a0f0f2212 */ /* 0x000fc600078e3cff */
[----:B------:R-:W4:Y:S01]  /*0440*/  @P4 LDG.E R26, desc[UR4][R10.64+0x50] ;  /* 0x000050040a1a4981 */ /* 0x000f22000c1e1900 */
[----:B------:R-:W-:-:S03]  /*0450*/  @!P0 LOP3.LUT R4, R4, R21, RZ, 0x3c, !PT ;  /* 0x0000001504048212 */ /* 0x000fc600078e3cff */
[----:B------:R-:W4:Y:S01]  /*0460*/  @P1 LDG.E R21, desc[UR4][R10.64+0x20] ;  /* 0x000020040a151981 */ /* 0x000f22000c1e1900 */
[----:B------:R-:W-:-:S03]  /*0470*/  @!P0 LOP3.LUT R2, R2, R23, RZ, 0x3c, !PT ;  /* 0x0000001702028212 */ /* 0x000fc600078e3cff */
[----:B------:R-:W4:Y:S01]  /*0480*/  @P2 LDG.E R23, desc[UR4][R10.64+0x2c] ;  /* 0x00002c040a172981 */ /* 0x000f22000c1e1900 */
[----:B------:R-:W-:-:S03]  /*0490*/  @P1 LOP3.LUT R4, R4, R25, RZ, 0x3c, !PT ;  /* 0x0000001904041212 */ /* 0x000fc600078e3cff */
[----:B------:R-:W4:Y:S01]  /*04a0*/  @P2 LDG.E R25, desc[UR4][R10.64+0x34] ;  /* 0x000034040a192981 */ /* 0x000f22000c1e1900 */
[----:B--2---:R-:W-:-:S03]  /*04b0*/  @!P0 LOP3.LUT R5, R5, R18, RZ, 0x3c, !PT ;  /* 0x0000001205058212 */ /* 0x004fc600078e3cff */
[----:B------:R-:W2:Y:S01]  /*04c0*/  @P1 LDG.E R18, desc[UR4][R10.64+0x1c] ;  /* 0x00001c040a121981 */ /* 0x000ea2000c1e1900 */
[----:B---3--:R-:W-:-:S03]  /*04d0*/  @P1 LOP3.LUT R3, R3, R20, RZ, 0x3c, !PT ;  /* 0x0000001403031212 */ /* 0x008fc600078e3cff */
[----:B------:R-:W3:Y:S01]  /*04e0*/  @P2 LDG.E R20, desc[UR4][R10.64+0x30] ;  /* 0x000030040a142981 */ /* 0x000ee2000c1e1900 */
[----:B----4-:R-:W-:-:S03]  /*04f0*/  @P2 LOP3.LUT R3, R3, R22, RZ, 0x3c, !PT ;  /* 0x0000001603032212 */ /* 0x010fc600078e3cff */
[----:B------:R-:W4:Y:S01]  /*0500*/  @P3 LDG.E R22, desc[UR4][R10.64+0x4c] ;  /* 0x00004c040a163981 */ /* 0x000f22000c1e1900 */
[----:B------:R-:W-:-:S04]  /*0510*/  @P3 LOP3.LUT R15, R15, R28, RZ, 0x3c, !PT ;  /* 0x0000001c0f0f3212 */ /* 0x000fc800078e3cff */
[----:B------:R-:W-:Y:S02]  /*0520*/  @P4 LOP3.LUT R15, R15, R26, RZ, 0x3c, !PT ;  /* 0x0000001a0f0f4212 */ /* 0x000fe400078e3cff */
[----:B------:R-:W-:Y:S01]  /*0530*/  @P1 LOP3.LUT R2, R2, R21, RZ, 0x3c, !PT ;  /* 0x0000001502021212 */ /* 0x000fe200078e3cff */
[----:B------:R-:W4:Y:S04]  /*0540*/  @P5 LDG.E R26, desc[UR4][R10.64+0x64] ;  /* 0x000064040a1a5981 */ /* 0x000f28000c1e1900 */
[----:B------:R-:W4:Y:S01]  /*0550*/  @P3 LDG.E R21, desc[UR4][R10.64+0x40] ;  /* 0x000040040a153981 */ /* 0x000f22000c1e1900 */
[----:B------:R-:W-:Y:S02]  /*0560*/  @P2 LOP3.LUT R4, R4, R23, RZ, 0x3c, !PT ;  /* 0x0000001704042212 */ /* 0x000fe400078e3cff */
[----:B------:R-:W-:Y:S01]  /*0570*/  @P2 LOP3.LUT R2, R2, R25, RZ, 0x3c, !PT ;  /* 0x0000001902022212 */ /* 0x000fe200078e3cff */
[----:B------:R-:W4:Y:S04]  /*0580*/  @P3 LDG.E R23, desc[UR4][R10.64+0x48] ;  /* 0x000048040a173981 */ /* 0x000f28000c1e1900 */
[----:B------:R-:W4:Y:S01]  /*0590*/  @P4 LDG.E R25, desc[UR4][R10.64+0x54] ;  /* 0x000054040a194981 */ /* 0x000f22000c1e1900 */
[----:B--2---:R-:W-:-:S03]  /*05a0*/  @P1 LOP3.LUT R5, R5, R18, RZ, 0x3c, !PT ;  /* 0x0000001205051212 */ /* 0x004fc600078e3cff */
[----:B------:R-:W2:Y:S01]  /*05b0*/  @P3 LDG.E R18, desc[UR4][R10.64+0x44] ;  /* 0x000044040a123981 */ /* 0x000ea2000c1e1900 */
[----:B---3--:R-:W-:-:S03]  /*05c0*/  @P2 LOP3.LUT R5, R5, R20, RZ, 0x3c, !PT ;  /* 0x0000001405052212 */ /* 0x008fc600078e3cff */
[----:B------:R-:W3:Y:S01]  /*05d0*/  @P4 LDG.E R20, desc[UR4][R10.64+0x58] ;  /* 0x000058040a144981 */ /* 0x000ee2000c1e1900 */
[----:B----4-:R-:W-:-:S03]  /*05e0*/  @P3 LOP3.LUT R3, R3, R22, RZ, 0x3c, !PT ;  /* 0x0000001603033212 */ /* 0x010fc600078e3cff */
[----:B------:R-:W4:Y:S01]  /*05f0*/  @P4 LDG.E R22, desc[UR4][R10.64+0x60] ;  /* 0x000060040a164981 */ /* 0x000f22000c1e1900 */
[----:B------:R-:W-:Y:S02]  /*0600*/  LOP3.LUT P0, RZ, R24, 0x80, RZ, 0xc0, !PT ;  /* 0x0000008018ff7812 */ /* 0x000fe4000780c0ff */
[----:B------:R-:W-:Y:S02]  /*0610*/  @P5 LOP3.LUT R15, R15, R26, RZ, 0x3c, !PT ;  /* 0x0000001a0f0f5212 */ /* 0x000fe400078e3cff */
[----:B------:R-:W4:Y:S01]  /*0620*/  @P6 LDG.E R26, desc[UR4][R10.64+0x78] ;  /* 0x000078040a1a6981 */ /* 0x000f22000c1e1900 */
[----:B------:R-:W-:-:S03]  /*0630*/  @P3 LOP3.LUT R4, R4, R21, RZ, 0x3c, !PT ;  /* 0x0000001504043212 */ /* 0x000fc600078e3cff */
[----:B------:R-:W4:Y:S01]  /*0640*/  @P4 LDG.E R21, desc[UR4][R10.64+0x5c] ;  /* 0x00005c040a154981 */ /* 0x000f22000c1e1900 */
[----:B------:R-:W-:-:S03]  /*0650*/  @P3 LOP3.LUT R2, R2, R23, RZ, 0x3c, !PT ;  /* 0x0000001702023212 */ /* 0x000fc600078e3cff */
[----:B------:R-:W4:Y:S01]  /*0660*/  @P5 LDG.E R23, desc[UR4][R10.64+0x68] ;  /* 0x000068040a175981 */ /* 0x000f22000c1e1900 */
[----:B------:R-:W-:-:S03]  /*0670*/  @P4 LOP3.LUT R4, R4, R25, RZ, 0x3c, !PT ;  /* 0x0000001904044212 */ /* 0x000fc600078e3cff */
[----:B------:R-:W4:Y:S01]  /*0680*/  @P5 LDG.E R25, desc[UR4][R10.64+0x70] ;  /* 0x000070040a195981 */ /* 0x000f22000c1e1900 */
[----:B--2---:R-:W-:-:S03]  /*0690*/  @P3 LOP3.LUT R5, R5, R18, RZ, 0x3c, !PT ;  /* 0x0000001205053212 */ /* 0x004fc600078e3cff */
[----:B------:R-:W2:Y:S01]  /*06a0*/  @P5 LDG.E R18, desc[UR4][R10.64+0x6c] ;  /* 0x00006c040a125981 */ /* 0x000ea2000c1e1900 */
[----:B---3--:R-:W-:-:S03]  /*06b0*/  @P4 LOP3.LUT R5, R5, R20, RZ, 0x3c, !PT ;  /* 0x0000001405054212 */ /* 0x008fc600078e3cff */
[----:B------:R-:W3:Y:S01]  /*06c0*/  @P5 LDG.E R20, desc[UR4][R10.64+0x74] ;  /* 0x000074040a145981 */ /* 0x000ee2000c1e1900 */
[----:B----4-:R-:W-:-:S03]  /*06d0*/  @P4 LOP3.LUT R3, R3, R22, RZ, 0x3c, !PT ;  /* 0x0000001603034212 */ /* 0x010fc600078e3cff */
[----:B------:R-:W4:Y:S01]  /*06e0*/  @P0 LDG.E R22, desc[UR4][R10.64+0x8c] ;  /* 0x00008c040a160981 */ /* 0x000f22000c1e1900 */
[----:B------:R-:W-:-:S03]  /*06f0*/  @P6 LOP3.LUT R15, R15, R26, RZ, 0x3c, !PT ;  /* 0x0000001a0f0f6212 */ /* 0x000fc600078e3cff */
        /* <DEDUP_REMOVED lines=13> */
[----:B------:R-:W-:Y:S02]  /*07d0*/  @P6 LOP3.LUT R4, R4, R27, RZ, 0x3c, !PT ;  /* 0x0000001b04046212 */ /* 0x000fe400078e3cff */
[----:B------:R-:W-:Y:S02]  /*07e0*/  @P6 LOP3.LUT R2, R2, R21, RZ, 0x3c, !PT ;  /* 0x0000001502026212 */ /* 0x000fe400078e3cff */
[----:B------:R-:W-:Y:S02]  /*07f0*/  @P0 LOP3.LUT R4, R4, R23, RZ, 0x3c, !PT ;  /* 0x0000001704040212 */ /* 0x000fe400078e3cff */
[----:B------:R-:W-:Y:S02]  /*0800*/  @P0 LOP3.LUT R2, R2, R25, RZ, 0x3c, !PT ;  /* 0x0000001902020212 */ /* 0x000fe400078e3cff */
[----:B--2---:R-:W-:Y:S02]  /*0810*/  @P6 LOP3.LUT R5, R5, R18, RZ, 0x3c, !PT ;  /* 0x0000001205056212 */ /* 0x004fe400078e3cff */
[----:B---3--:R-:W-:-:S02]  /*0820*/  @P6 LOP3.LUT R3, R3, R20, RZ, 0x3c, !PT ;  /* 0x0000001403036212 */ /* 0x008fc400078e3cff */
[----:B----4-:R-:W-:Y:S02]  /*0830*/  @P0 LOP3.LUT R5, R5, R22, RZ, 0x3c, !PT ;  /* 0x0000001605050212 */ /* 0x010fe400078e3cff */
[----:B------:R-:W-:Y:S02]  /*0840*/  @P0 LOP3.LUT R3, R3, R26, RZ, 0x3c, !PT ;  /* 0x0000001a03030212 */ /* 0x000fe400078e3cff */
[----:B------:R-:W-:-:S13]  /*0850*/  R2P PR, R24.B1, 0x7f ;  /* 0x0000007f18007804 */ /* 0x000fda0000001000 */
[----:B------:R-:W2:Y:S04]  /*0860*/  @P0 LDG.E R18, desc[UR4][R10.64+0xa0] ;  /* 0x0000a0040a120981 */ /* 0x000ea8000c1e1900 */
[----:B------:R-:W3:Y:S04]  /*0870*/  @P1 LDG.E R22, desc[UR4][R10.64+0xb4] ;  /* 0x0000b4040a161981 */ /* 0x000ee8000c1e1900 */
[----:B------:R-:W4:Y:S04]  /*0880*/  @P2 LDG.E R26, desc[UR4][R10.64+0xc8] ;  /* 0x0000c8040a1a2981 */ /* 0x000f28000c1e1900 */
[----:B------:R-:W4:Y:S04]  /*0890*/  @P3 LDG.E R28, desc[UR4][R10.64+0xdc] ;  /* 0x0000dc040a1c3981 */ /* 0x000f28000c1e1900 */
[----:B------:R-:W4:Y:S04]  /*08a0*/  @P0 LDG.E R23, desc[UR4][R10.64+0xa4] ;  /* 0x0000a4040a170981 */ /* 0x000f28000c1e1900 */
[----:B------:R-:W4:Y:S04]  /*08b0*/  @P0 LDG.E R20, desc[UR4][R10.64+0xa8] ;  /* 0x0000a8040a140981 */ /* 0x000f28000c1e1900 */
[----:B------:R-:W4:Y:S04]  /*08c0*/  @P4 LDG.E R25, desc[UR4][R10.64+0xf0] ;  /* 0x0000f0040a194981 */ /* 0x000f28000c1e1900 */
        /* <DEDUP_REMOVED lines=21> */
[----:B------:R-:W-:Y:S02]  /*0a20*/  LOP3.LUT P0, RZ, R24, 0x8000, RZ, 0xc0, !PT ;  /* 0x0000800018ff7812 */ /* 0x000fe4000780c0ff */
[----:B----4-:R-:W-:Y:S01]  /*0a30*/  @P5 LOP3.LUT R15, R15, R26, RZ, 0x3c, !PT ;  /* 0x0000001a0f0f5212 */ /* 0x010fe200078e3cff */
[----:B------:R-:W4:Y:S04]  /*0a40*/  @P3 LDG.E R24, desc[UR4][R10.64+0xe4] ;  /* 0x0000e4040a183981 */ /* 0x000f28000c1e1900 */
[----:B------:R-:W2:Y:S01]  /*0a50*/  @P6 LDG.E R26, desc[UR4][R10.64+0x118] ;  /* 0x000118040a1a6981 */ /* 0x000ea2000c1e1900 */
        /* <DEDUP_REMOVED lines=8> */
[----:B---3--:R-:W-:-:S03]  /*0ae0*/  @P2 LOP3.LUT R3, R3, R22, RZ, 0x3c, !PT ;  /* 0x0000001603032212 */ /* 0x008fc600078e3cff */
[----:B------:R-:W3:Y:S01]  /*0af0*/  @P4 LDG.E R22, desc[UR4][R10.64+0x100] ;  /* 0x000100040a164981 */ /* 0x000ee2000c1e1900 */
[----:B--2---:R-:W-:-:S03]  /*0b00*/  @P6 LOP3.LUT R15, R15, R26, RZ, 0x3c, !PT ;  /* 0x0000001a0f0f6212 */ /* 0x004fc600078e3cff */
[----:B------:R-:W2:Y:S01]  /*0b10*/  @P0 LDG.E R26, desc[UR4][R10.64+0x12c] ;  /* 0x00012c040a1a0981 */ /* 0x000ea2000c1e1900 */
[----:B----4-:R-:W-:-:S03]  /*0b20*/  @P2 LOP3.LUT R2, R2, R23, RZ, 0x3c, !PT ;  /* 0x0000001702022212 */ /* 0x010fc600078e3cff */
[----:B------:R-:W4:Y:S01]  /*0b30*/  @P4 LDG.E R23, desc[UR4][R10.64+0xfc] ;  /* 0x0000fc040a174981 */ /* 0x000f22000c1e1900 */
[----:B------:R-:W-:-:S03]  /*0b40*/  @P2 LOP3.LUT R5, R5, R20, RZ, 0x3c, !PT ;  /* 0x0000001405052212 */ /* 0x000fc600078e3cff */
[----:B------:R-:W4:Y:S01]  /*0b50*/  @P4 LDG.E R20, desc[UR4][R10.64+0xf8] ;  /* 0x0000f8040a144981 */ /* 0x000f22000c1e1900 */
[----:B------:R-:W-:Y:S02]  /*0b60*/  @P3 LOP3.LUT R2, R2, R27, RZ, 0x3c, !PT ;  /* 0x0000001b02023212 */ /* 0x000fe400078e3cff */
[----:B------:R-:W-:Y:S01]  /*0b70*/  @P3 LOP3.LUT R4, R4, R25, RZ, 0x3c, !PT ;  /* 0x0000001904043212 */ /* 0x000fe200078e3cff */
[----:B------:R-:W4:Y:S01]  /*0b80*/  @P5 LDG.E R27, desc[UR4][R10.64+0x110] ;  /* 0x000110040a1b5981 */ /* 0x000f22000c1e1900 */
[----:B------:R-:W-:-:S03]  /*0b90*/  @P3 LOP3.LUT R5, R5, R24, RZ, 0x3c, !PT ;  /* 0x0000001805053212 */ /* 0x000fc600078e3cff */
[----:B------:R-:W4:Y:S04]  /*0ba0*/  @P5 LDG.E R25, desc[UR4][R10.64+0x108] ;  /* 0x000108040a195981 */ /* 0x000f28000c1e1900 */
        /* <DEDUP_REMOVED lines=19> */
[----:B------:R-:W-:-:S05]  /*0ce0*/  VIADD R19, R19, 0x10 ;  /* 0x0000001013137836 */ /* 0x000fca0000000000 */
[----:B------:R-:W-:Y:S02]  /*0cf0*/  ISETP.NE.AND P1, PT, R19, 0x20, PT ;  /* 0x000000201300780c */ /* 0x000fe40003f25270 */
[----:B------:R-:W-:Y:S02]  /*0d00*/  @P5 LOP3.LUT R3, R3, R18, RZ, 0x3c, !PT ;  /* 0x0000001203035212 */ /* 0x000fe400078e3cff */
[----:B------:R-:W-:Y:S02]  /*0d10*/  @P6 LOP3.LUT R4, R4, R21, RZ, 0x3c, !PT ;  /* 0x0000001504046212 */ /* 0x000fe400078e3cff */
[----:B---3--:R-:W-:-:S04]  /*0d20*/  @P6 LOP3.LUT R3, R3, R22, RZ, 0x3c, !PT ;  /* 0x0000001603036212 */ /* 0x008fc800078e3cff */
[----:B--2---:R-:W-:Y:S02]  /*0d30*/  @P0 LOP3.LUT R3, R3, R26, RZ, 0x3c, !PT ;  /* 0x0000001a03030212 */ /* 0x004fe400078e3cff */
[----:B----4-:R-:W-:Y:S02]  /*0d40*/  @P6 LOP3.LUT R2, R2, R23, RZ, 0x3c, !PT ;  /* 0x0000001702026212 */ /* 0x010fe400078e3cff */
[----:B------:R-:W-:Y:S02]  /*0d50*/  @P6 LOP3.LUT R5, R5, R20, RZ, 0x3c, !PT ;  /* 0x0000001405056212 */ /* 0x000fe400078e3cff */
[----:B------:R-:W-:Y:S02]  /*0d60*/  @P0 LOP3.LUT R2, R2, R27, RZ, 0x3c, !PT ;  /* 0x0000001b02020212 */ /* 0x000fe400078e3cff */
[----:B------:R-:W-:Y:S02]  /*0d70*/  @P0 LOP3.LUT R4, R4, R25, RZ, 0x3c, !PT ;  /* 0x0000001904040212 */ /* 0x000fe400078e3cff */
[----:B------:R-:W-:Y:S01]  /*0d80*/  @P0 LOP3.LUT R5, R5, R24, RZ, 0x3c, !PT ;  /* 0x0000001805050212 */ /* 0x000fe200078e3cff */
[----:B------:R-:W-:Y:S06]  /*0d90*/  @P1 BRA `(.L_x_9) ;  /* 0xfffffff400481947 */ /* 0x000fec000383ffff */
[----:B------:R-:W-:-:S05]  /*0da0*/  VIADD R17, R17, 0x1 ;  /* 0x0000000111117836 */ /* 0x000fca0000000000 */
[----:B------:R-:W-:-:S13]  /*0db0*/  ISETP.NE.AND P0, PT, R17, 0x5, PT ;  /* 0x000000051100780c */ /* 0x000fda0003f05270 */
[----:B------:R-:W-:Y:S05]  /*0dc0*/  @P0 BRA `(.L_x_10) ;  /* 0xfffffff400300947 */ /* 0x000fea000383ffff */
[----:B------:R1:W-:Y:S01]  /*0dd0*/  STG.E.64 desc[UR4][R6.64+0x8], R4 ;  /* 0x0000080406007986 */ /* 0x0003e2000c101b04 */
[----:B------:R-:W-:Y:S01]  /*0de0*/  VIADD R14, R14, 0x1 ;  /* 0x000000010e0e7836 */ /* 0x000fe20000000000 */
[----:B------:R-:W-:Y:S02]  /*0df0*/  LOP3.LUT R11, R13, 0x3, RZ, 0xc0, !PT ;  /* 0x000000030d0b7812 */ /* 0x000fe400078ec0ff */
[----:B------:R1:W-:Y:S02]  /*0e00*/  STG.E.64 desc[UR4][R6.64+0x10], R2 ;  /* 0x0000100206007986 */ /* 0x0003e4000c101b04 */
[----:B------:R-:W-:Y:S02]  /*0e10*/  ISETP.GE.U32.AND P0, PT, R14, R11, PT ;  /* 0x0000000b0e00720c */ /* 0x000fe40003f06070 */
[----:B------:R1:W-:Y:S11]  /*0e20*/  STG.E desc[UR4][R6.64+0x4], R15 ;  /* 0x0000040f06007986 */ /* 0x0003f6000c101904 */
[----:B------:R-:W-:Y:S05]  /*0e30*/  @!P0 BRA `(.L_x_11) ;  /* 0xfffffff400048947 */ /* 0x000fea000383ffff */
.L_x_8:
[----:B------:R-:W-:Y:S05]  /*0e40*/  BSYNC.RECONVERGENT B1 ;  /* 0x0000000000017941 */ /* 0x000fea0003800200 */
.L_x_7:
[C---:B------:R-:W-:Y:S01]  /*0e50*/  ISETP.GT.U32.AND P0, PT, R13.reuse, 0x3, PT ;  /* 0x000000030d00780c */ /* 0x040fe20003f04070 */
[----:B------:R-:W-:Y:S01]  /*0e60*/  VIADD R12, R12, 0x1 ;  /* 0x000000010c0c7836 */ /* 0x000fe20000000000 */
[--C-:B------:R-:W-:Y:S02]  /*0e70*/  SHF.R.U64 R13, R13, 0x2, R0.reuse ;  /* 0x000000020d0d7819 */ /* 0x100fe40000001200 */
[----:B------:R-:W-:Y:S02]  /*0e80*/  ISETP.GT.U32.AND.EX P0, PT, R0, RZ, PT, P0 ;  /* 0x000000ff0000720c */ /* 0x000fe40003f04100 */
[----:B------:R-:W-:-:S11]  /*0e90*/  SHF.R.U32.HI R0, RZ, 0x2, R0 ;  /* 0x00000002ff007819 */ /* 0x000fd60000011600 */
[----:B------:R-:W-:Y:S05]  /*0ea0*/  @P0 BRA `(.L_x_12) ;  /* 0xfffffff000c80947 */ /* 0x000fea000383ffff */
.L_x_6:
[----:B------:R-:W-:Y:S05]  /*0eb0*/  BSYNC.RECONVERGENT B0 ;  /* 0x0000000000007941 */ /* 0x000fea0003800200 */
.L_x_5:
[----:B------:R-:W-:Y:S04]  /*0ec0*/  STG.E.64 desc[UR4][R6.64+0x18], RZ ;  /* 0x000018ff06007986 */ /* 0x000fe8000c101b04 */
[----:B------:R-:W-:Y:S04]  /*0ed0*/  STG.E desc[UR4][R6.64+0x20], RZ ;  /* 0x000020ff06007986 */ /* 0x000fe8000c101904 */
[----:B------:R-:W-:Y:S01]  /*0ee0*/  STG.E.64 desc[UR4][R6.64+0x28], RZ ;  /* 0x000028ff06007986 */ /* 0x000fe2000c101b04 */
[----:B------:R-:W-:Y:S05]  /*0ef0*/  EXIT ;  /* 0x000000000000794d */ /* 0x000fea0003800000 */
.L_x_13:
        /* <DEDUP_REMOVED lines=16> */
.L_x_18:


//--------------------- .nv.global.init           --------------------------
	.section	.nv.global.init,"aw",@progbits
	.align	4
.nv.global.init:
	.type		mrg32k3aM1SubSeq,@object
	.size		mrg32k3aM1SubSeq,(mrg32k3aM2SubSeq - mrg32k3aM1SubSeq)
mrg32k3aM1SubSeq:
        /*0000*/ 	.byte	0x0b, 0xcc, 0xee, 0x04, 0x73, 0x29, 0x8b, 0x6f, 0xf6, 0x53, 0x03, 0xf6, 0x23, 0xf6, 0xea, 0xda
        /* <DEDUP_REMOVED lines=125> */
	.type		mrg32k3aM2SubSeq,@object
	.size		mrg32k3aM2SubSeq,(mrg32k3aM1 - mrg32k3aM2SubSeq)
mrg32k3aM2SubSeq:
        /* <DEDUP_REMOVED lines=126> */
	.type		mrg32k3aM1,@object
	.size		mrg32k3aM1,(mrg32k3aM1Seq - mrg32k3aM1)
mrg32k3aM1:
        /* <DEDUP_REMOVED lines=144> */
	.type		mrg32k3aM1Seq,@object
	.size		mrg32k3aM1Seq,(mrg32k3aM2 - mrg32k3aM1Seq)
mrg32k3aM1Seq:
        /* <DEDUP_REMOVED lines=144> */
	.type		mrg32k3aM2,@object
	.size		mrg32k3aM2,(mrg32k3aM2Seq - mrg32k3aM2)
mrg32k3aM2:
        /* <DEDUP_REMOVED lines=144> */
	.type		mrg32k3aM2Seq,@object
	.size		mrg32k3aM2Seq,(precalc_xorwow_matrix - mrg32k3aM2Seq)
mrg32k3aM2Seq:
        /* <DEDUP_REMOVED lines=144> */
	.type		precalc_xorwow_matrix,@object
	.size		precalc_xorwow_matrix,(precalc_xorwow_offset_matrix - precalc_xorwow_matrix)
precalc_xorwow_matrix:
        /* <DEDUP_REMOVED lines=6400> */
	.type		precalc_xorwow_offset_matrix,@object
	.size		precalc_xorwow_offset_matrix,(.L_1 - precalc_xorwow_offset_matrix)
precalc_xorwow_offset_matrix:
        /* <DEDUP_REMOVED lines=6400> */
.L_1:


//--------------------- .nv.shared.reserved.0     --------------------------
	.section	.nv.shared.reserved.0,"aw",@nobits
	.weak		__nv_reservedSMEM_offset_0_alias
	.size		__nv_reservedSMEM_offset_0_alias, 0, 64
	.other		__nv_reservedSMEM_offset_0_alias,@"STO_CUDA_RESERVED_SHARED STV_DEFAULT"
__nv_reservedSMEM_offset_0_alias:
	.zero		0
	.zero		64


//--------------------- .nv.constant0._Z17check_percolationPiPb --------------------------
	.section	.nv.constant0._Z17check_percolationPiPb,"a",@progbits
	.sectionflags	@""
	.align	4
.nv.constant0._Z17check_percolationPiPb:
	.zero		912


//--------------------- .nv.constant0._Z11copy_resultPiS_ --------------------------
	.section	.nv.constant0._Z11copy_resultPiS_,"a",@progbits
	.sectionflags	@""
	.align	4
.nv.constant0._Z11copy_resultPiS_:
	.zero		912


//--------------------- .nv.constant0._Z17initialize_resultPi --------------------------
	.section	.nv.constant0._Z17initialize_resultPi,"a",@progbits
	.sectionflags	@""
	.align	4
.nv.constant0._Z17initialize_resultPi:
	.zero		904


//--------------------- .nv.constant0._Z13generate_gridPiP17curandStateXORWOWf --------------------------
	.section	.nv.constant0._Z13generate_gridPiP17curandStateXORWOWf,"a",@progbits
	.sectionflags	@""
	.align	4
.nv.constant0._Z13generate_gridPiP17curandStateXORWOWf:
	.zero		916


//--------------------- .nv.constant0._Z18init_random_statesP17curandStateXORWOWm --------------------------
	.section	.nv.constant0._Z18init_random_statesP17curandStateXORWOWm,"a",@progbits
	.sectionflags	@""
	.align	4
.nv.constant0._Z18init_random_statesP17curandStateXORWOWm:
	.zero		912


//--------------------- SYMBOLS --------------------------

	.type		.nv.reservedSmem.offset0,@object
	.size		.nv.reservedSmem.offset0,0x4
